// auto-generated by cutlass_sweep.conv — config: {"arch": "sm_90", "cluster_m": 1, "cluster_n": 1, "conv_kind": "wgrad", "dtype": "fp16", "ndim": 2, "tile_k": 32, "tile_m": 128, "tile_n": 128}
#include "cutlass/cutlass.h"
#include "cute/tensor.hpp"
#include "cutlass/kernel_hardware_info.hpp"
#include "cutlass/conv/convolution.h"
#include "cutlass/conv/dispatch_policy.hpp"
#include "cutlass/conv/collective/collective_builder.hpp"
#include "cutlass/conv/kernel/conv_universal.hpp"
#include "cutlass/conv/device/conv_universal_adapter.hpp"
#include "cutlass/epilogue/collective/collective_builder.hpp"

using namespace cute;
using Elem = cutlass::half_t;
using Acc  = float;
using LayoutAB = cutlass::layout::TensorNHWC;
using LayoutC  = cutlass::layout::TensorKCSR;
constexpr auto ConvOp = cutlass::conv::Operator::kWgrad;
using TileShape    = Shape<_128, Shape<_128>, Shape<_32>>;
using ClusterShape = Shape<_1, _1, _1>;

using CollectiveEpilogue = typename cutlass::epilogue::collective::CollectiveBuilder<
    cutlass::arch::Sm90, cutlass::arch::OpClassTensorOp,
    TileShape, ClusterShape,
    cutlass::epilogue::collective::EpilogueTileAuto,
    Acc, Acc,
    Elem, LayoutC, 128 / cutlass::sizeof_bits<Elem>::value,
    Elem, LayoutC, 128 / cutlass::sizeof_bits<Elem>::value,
    cutlass::epilogue::collective::EpilogueScheduleAuto
  >::CollectiveOp;

using CollectiveMainloop = typename cutlass::conv::collective::CollectiveBuilder<
    cutlass::arch::Sm90, cutlass::arch::OpClassTensorOp, ConvOp,
    Elem, LayoutAB, 128 / cutlass::sizeof_bits<Elem>::value,
    Elem, LayoutAB, 128 / cutlass::sizeof_bits<Elem>::value,
    Acc,
    TileShape, ClusterShape,
    cutlass::conv::collective::StageCountAutoCarveout<
        static_cast<int>(sizeof(typename CollectiveEpilogue::SharedStorage))>,
    cutlass::conv::collective::KernelScheduleAuto
  >::CollectiveOp;

using ProblemShape = cutlass::conv::ConvProblemShape<
    ConvOp, CollectiveMainloop::DispatchPolicy::NumSpatialDimensions>;
using ConvKernel = cutlass::conv::kernel::ConvUniversal<
    ProblemShape, CollectiveMainloop, CollectiveEpilogue>;
using Conv = cutlass::conv::device::ConvUniversalAdapter<ConvKernel>;

auto* _anchor = &cutlass::device_kernel<ConvKernel>;


// ===== COMPILED SASS (sm_90a) =====

	.target	sm_90a

	.elftype	@"ET_EXEC"


//--------------------- .note.nv.tkinfo           --------------------------
	.section	.note.nv.tkinfo,"",@"SHT_NOTE"
	.sectionflags	@"SHF_NOTE_NV_TKINFO"
	.tkinfo
        /*0018*/ 	.word	0x00000002
        /*0030*/ 	.string	""
        /*0030*/ 	.string	"ptxas"
        /*0030*/ 	.string	"Cuda compilation tools, release 13.0, V13.0.88"
        /*0030*/ 	.string	"Build cuda_13.0.r13.0/compiler.36424714_0"
        /*0030*/ 	.string	"-arch sm_90a -m 64 "



//--------------------- .note.nv.cuinfo           --------------------------
	.section	.note.nv.cuinfo,"",@"SHT_NOTE"
	.sectionflags	@"SHF_NOTE_NV_CUINFO"
        /*0018*/ 	.short	0x0002
        /*001a*/ 	.short	0x005a
        /*001c*/ 	.short	0x0082
	.zero		2


//--------------------- .nv.info                  --------------------------
	.section	.nv.info,"",@"SHT_CUDA_INFO"
	.align	4


	//----- nvinfo : EIATTR_REGCOUNT
	.align		4
        /*0000*/ 	.byte	0x04, 0x2f
        /*0002*/ 	.short	(.L_12 - .L_11)
	.align		4
.L_11:
        /*0004*/ 	.word	index@(_ZN7cutlass13device_kernelINS_4conv6kernel13ConvUniversalINS1_16ConvProblemShapeILNS1_8OperatorE2ELi2EEENS1_10collective14CollectiveConvINS1_46MainloopSm90TmaGmmaWarpSpecializedImplicitGemmILS5_2ELi14ELi2EN4cute5tupleIJNSA_1CILi1EEESD_SD_EEENS1_36KernelImplicitTmaWarpSpecializedSm90ELi1EEENSB_IJNSC_ILi128EEENSB_IJSH_EEENSB_IJNSC_ILi32EEEEEEEEENS_6half_tESM_NSA_8TiledMMAINSA_8MMA_AtomIJNSA_4SM904GMMA26MMA_64x128x16_F32F16F16_SSILNSQ_5MajorE1ELSS_1ELNSQ_7ScaleInE1ELST_1EEEEEENSA_6LayoutISE_NSB_IJNSC_ILi0EEESX_SX_EEEEENSB_IJNSA_10UnderscoreES10_S10_EEEEENS7_6detail26Sm90ImplicitGemmTileTraitsINSA_13SM90_TMA_LOADENSA_14ComposedLayoutINSA_7SwizzleILi3ELi4ELi3EEENSA_18smem_ptr_flag_bitsILi16EEENSW_INSB_IJNSB_IJNSC_ILi64EEENSC_ILi2EEEEEENSB_IJNSC_ILi8EEENSC_ILi4EEEEEENSB_IJSD_NSC_ILi14EEEEEEEEENSB_IJNSB_IJSD_NSC_ILi2048EEEEEENSB_IJS1B_NSC_ILi512EEEEEENSB_IJSX_NSC_ILi4096EEEEEEEEEEEEEvEENS14_INSA_20SM90_TMA_LOAD_IM2COLES1S_vEEEENS_8epilogue10collective6detail29Sm90TmaWarpSpecializedAdapterINS1Y_15DefaultEpilogueISM_NSB_IJlNSB_IJSD_llEEESX_EEES23_NS1X_6thread17LinearCombinationISM_Li1EffLNS24_9ScaleType4KindE0ELNS_15FloatRoundStyleE2ESM_EENS_4gemm15EpilogueDefaultEEEEEvvEEEEvNT_6ParamsE)
        /*0008*/ 	.word	0x000000a8


	//----- nvinfo : EIATTR_FRAME_SIZE
	.align		4
.L_12:
        /*000c*/ 	.byte	0x04, 0x11
        /*000e*/ 	.short	(.L_14 - .L_13)
	.align		4
.L_13:
        /*0010*/ 	.word	index@(_ZN7cutlass13device_kernelINS_4conv6kernel13ConvUniversalINS1_16ConvProblemShapeILNS1_8OperatorE2ELi2EEENS1_10collective14CollectiveConvINS1_46MainloopSm90TmaGmmaWarpSpecializedImplicitGemmILS5_2ELi14ELi2EN4cute5tupleIJNSA_1CILi1EEESD_SD_EEENS1_36KernelImplicitTmaWarpSpecializedSm90ELi1EEENSB_IJNSC_ILi128EEENSB_IJSH_EEENSB_IJNSC_ILi32EEEEEEEEENS_6half_tESM_NSA_8TiledMMAINSA_8MMA_AtomIJNSA_4SM904GMMA26MMA_64x128x16_F32F16F16_SSILNSQ_5MajorE1ELSS_1ELNSQ_7ScaleInE1ELST_1EEEEEENSA_6LayoutISE_NSB_IJNSC_ILi0EEESX_SX_EEEEENSB_IJNSA_10UnderscoreES10_S10_EEEEENS7_6detail26Sm90ImplicitGemmTileTraitsINSA_13SM90_TMA_LOADENSA_14ComposedLayoutINSA_7SwizzleILi3ELi4ELi3EEENSA_18smem_ptr_flag_bitsILi16EEENSW_INSB_IJNSB_IJNSC_ILi64EEENSC_ILi2EEEEEENSB_IJNSC_ILi8EEENSC_ILi4EEEEEENSB_IJSD_NSC_ILi14EEEEEEEEENSB_IJNSB_IJSD_NSC_ILi2048EEEEEENSB_IJS1B_NSC_ILi512EEEEEENSB_IJSX_NSC_ILi4096EEEEEEEEEEEEEvEENS14_INSA_20SM90_TMA_LOAD_IM2COLES1S_vEEEENS_8epilogue10collective6detail29Sm90TmaWarpSpecializedAdapterINS1Y_15DefaultEpilogueISM_NSB_IJlNSB_IJSD_llEEESX_EEES23_NS1X_6thread17LinearCombinationISM_Li1EffLNS24_9ScaleType4KindE0ELNS_15FloatRoundStyleE2ESM_EENS_4gemm15EpilogueDefaultEEEEEvvEEEEvNT_6ParamsE)
        /*0014*/ 	.word	0x00000000


	//----- nvinfo : EIATTR_MIN_STACK_SIZE
	.align		4
.L_14:
        /*0018*/ 	.byte	0x04, 0x12
        /*001a*/ 	.short	(.L_16 - .L_15)
	.align		4
.L_15:
        /*001c*/ 	.word	index@(_ZN7cutlass13device_kernelINS_4conv6kernel13ConvUniversalINS1_16ConvProblemShapeILNS1_8OperatorE2ELi2EEENS1_10collective14CollectiveConvINS1_46MainloopSm90TmaGmmaWarpSpecializedImplicitGemmILS5_2ELi14ELi2EN4cute5tupleIJNSA_1CILi1EEESD_SD_EEENS1_36KernelImplicitTmaWarpSpecializedSm90ELi1EEENSB_IJNSC_ILi128EEENSB_IJSH_EEENSB_IJNSC_ILi32EEEEEEEEENS_6half_tESM_NSA_8TiledMMAINSA_8MMA_AtomIJNSA_4SM904GMMA26MMA_64x128x16_F32F16F16_SSILNSQ_5MajorE1ELSS_1ELNSQ_7ScaleInE1ELST_1EEEEEENSA_6LayoutISE_NSB_IJNSC_ILi0EEESX_SX_EEEEENSB_IJNSA_10UnderscoreES10_S10_EEEEENS7_6detail26Sm90ImplicitGemmTileTraitsINSA_13SM90_TMA_LOADENSA_14ComposedLayoutINSA_7SwizzleILi3ELi4ELi3EEENSA_18smem_ptr_flag_bitsILi16EEENSW_INSB_IJNSB_IJNSC_ILi64EEENSC_ILi2EEEEEENSB_IJNSC_ILi8EEENSC_ILi4EEEEEENSB_IJSD_NSC_ILi14EEEEEEEEENSB_IJNSB_IJSD_NSC_ILi2048EEEEEENSB_IJS1B_NSC_ILi512EEEEEENSB_IJSX_NSC_ILi4096EEEEEEEEEEEEEvEENS14_INSA_20SM90_TMA_LOAD_IM2COLES1S_vEEEENS_8epilogue10collective6detail29Sm90TmaWarpSpecializedAdapterINS1Y_15DefaultEpilogueISM_NSB_IJlNSB_IJSD_llEEESX_EEES23_NS1X_6thread17LinearCombinationISM_Li1EffLNS24_9ScaleType4KindE0ELNS_15FloatRoundStyleE2ESM_EENS_4gemm15EpilogueDefaultEEEEEvvEEEEvNT_6ParamsE)
        /*0020*/ 	.word	0x00000000
.L_16:


//--------------------- .nv.compat                --------------------------
	.section	.nv.compat,"",@"SHT_CUDA_COMPAT_INFO"
	.align	4
        /*0000*/ 	.byte	0x02, 0x09, 0x01, 0x00, 0x02, 0x02, 0x04, 0x00, 0x02, 0x05, 0x05, 0x00, 0x03, 0x07, 0x01, 0x01
        /*0010*/ 	.byte	0x02, 0x03, 0x01, 0x00, 0x02, 0x06, 0x01, 0x00, 0x04, 0x0b, 0x08, 0x00, 0x00, 0x00, 0x00, 0x00
        /*0020*/ 	.byte	0x00, 0x00, 0x00, 0x00


//--------------------- .nv.info._ZN7cutlass13device_kernelINS_4conv6kernel13ConvUniversalINS1_16ConvProblemShapeILNS1_8OperatorE2ELi2EEENS1_10collective14CollectiveConvINS1_46MainloopSm90TmaGmmaWarpSpecializedImplicitGemmILS5_2ELi14ELi2EN4cute5tupleIJNSA_1CILi1EEESD_SD_EEENS1_36KernelImplicitTmaWarpSpecializedSm90ELi1EEENSB_IJNSC_ILi128EEENSB_IJSH_EEENSB_IJNSC_ILi32EEEEEEEEENS_6half_tESM_NSA_8TiledMMAINSA_8MMA_AtomIJNSA_4SM904GMMA26MMA_64x128x16_F32F16F16_SSILNSQ_5MajorE1ELSS_1ELNSQ_7ScaleInE1ELST_1EEEEEENSA_6LayoutISE_NSB_IJNSC_ILi0EEESX_SX_EEEEENSB_IJNSA_10UnderscoreES10_S10_EEEEENS7_6detail26Sm90ImplicitGemmTileTraitsINSA_13SM90_TMA_LOADENSA_14ComposedLayoutINSA_7SwizzleILi3ELi4ELi3EEENSA_18smem_ptr_flag_bitsILi16EEENSW_INSB_IJNSB_IJNSC_ILi64EEENSC_ILi2EEEEEENSB_IJNSC_ILi8EEENSC_ILi4EEEEEENSB_IJSD_NSC_ILi14EEEEEEEEENSB_IJNSB_IJSD_NSC_ILi2048EEEEEENSB_IJS1B_NSC_ILi512EEEEEENSB_IJSX_NSC_ILi4096EEEEEEEEEEEEEvEENS14_INSA_20SM90_TMA_LOAD_IM2COLES1S_vEEEENS_8epilogue10collective6detail29Sm90TmaWarpSpecializedAdapterINS1Y_15DefaultEpilogueISM_NSB_IJlNSB_IJSD_llEEESX_EEES23_NS1X_6thread17LinearCombinationISM_Li1EffLNS24_9ScaleType4KindE0ELNS_15FloatRoundStyleE2ESM_EENS_4gemm15EpilogueDefaultEEEEEvvEEEEvNT_6ParamsE --------------------------
	.section	.nv.info._ZN7cutlass13device_kernelINS_4conv6kernel13ConvUniversalINS1_16ConvProblemShapeILNS1_8OperatorE2ELi2EEENS1_10collective14CollectiveConvINS1_46MainloopSm90TmaGmmaWarpSpecializedImplicitGemmILS5_2ELi14ELi2EN4cute5tupleIJNSA_1CILi1EEESD_SD_EEENS1_36KernelImplicitTmaWarpSpecializedSm90ELi1EEENSB_IJNSC_ILi128EEENSB_IJSH_EEENSB_IJNSC_ILi32EEEEEEEEENS_6half_tESM_NSA_8TiledMMAINSA_8MMA_AtomIJNSA_4SM904GMMA26MMA_64x128x16_F32F16F16_SSILNSQ_5MajorE1ELSS_1ELNSQ_7ScaleInE1ELST_1EEEEEENSA_6LayoutISE_NSB_IJNSC_ILi0EEESX_SX_EEEEENSB_IJNSA_10UnderscoreES10_S10_EEEEENS7_6detail26Sm90ImplicitGemmTileTraitsINSA_13SM90_TMA_LOADENSA_14ComposedLayoutINSA_7SwizzleILi3ELi4ELi3EEENSA_18smem_ptr_flag_bitsILi16EEENSW_INSB_IJNSB_IJNSC_ILi64EEENSC_ILi2EEEEEENSB_IJNSC_ILi8EEENSC_ILi4EEEEEENSB_IJSD_NSC_ILi14EEEEEEEEENSB_IJNSB_IJSD_NSC_ILi2048EEEEEENSB_IJS1B_NSC_ILi512EEEEEENSB_IJSX_NSC_ILi4096EEEEEEEEEEEEEvEENS14_INSA_20SM90_TMA_LOAD_IM2COLES1S_vEEEENS_8epilogue10collective6detail29Sm90TmaWarpSpecializedAdapterINS1Y_15DefaultEpilogueISM_NSB_IJlNSB_IJSD_llEEESX_EEES23_NS1X_6thread17LinearCombinationISM_Li1EffLNS24_9ScaleType4KindE0ELNS_15FloatRoundStyleE2ESM_EENS_4gemm15EpilogueDefaultEEEEEvvEEEEvNT_6ParamsE,"",@"SHT_CUDA_INFO"
	.sectionflags	@""
	.align	4


	//----- nvinfo : EIATTR_CUDA_API_VERSION
	.align		4
        /*0000*/ 	.byte	0x04, 0x37
        /*0002*/ 	.short	(.L_18 - .L_17)
.L_17:
        /*0004*/ 	.word	0x00000082


	//----- nvinfo : EIATTR_KPARAM_INFO
	.align		4
.L_18:
        /*0008*/ 	.byte	0x04, 0x17
        /*000a*/ 	.short	(.L_20 - .L_19)
.L_19:
        /*000c*/ 	.word	0x00000000
        /*0010*/ 	.short	0x0000
        /*0012*/ 	.short	0x0070
        /*0014*/ 	.byte	0x00, 0xf0, 0x01, 0x0e


	//----- nvinfo : EIATTR_SPARSE_MMA_MASK
	.align		4
.L_20:
        /*0018*/ 	.byte	0x03, 0x50
        /*001a*/ 	.short	0x0000


	//----- nvinfo : EIATTR_MAXREG_COUNT
	.align		4
        /*001c*/ 	.byte	0x03, 0x1b
        /*001e*/ 	.short	0x00ff


	//----- nvinfo : EIATTR_NUM_BARRIERS
	.align		4
        /*0020*/ 	.byte	0x02, 0x4c
        /*0022*/ 	.byte	0x01
	.zero		1


	//----- nvinfo : EIATTR_MERCURY_ISA_VERSION
	.align		4
        /*0024*/ 	.byte	0x03, 0x5f
        /*0026*/ 	.short	0x0101


	//----- nvinfo : EIATTR_COOP_GROUP_MASK_REGIDS
	.align		4
        /*0028*/ 	.byte	0x04, 0x29
        /*002a*/ 	.short	(.L_22 - .L_21)


	//   ....[0]....
.L_21:
        /*002c*/ 	.word	0xffffffff


	//   ....[1]....
        /*0030*/ 	.word	0xffffffff


	//   ....[2]....
        /*0034*/ 	.word	0xffffffff


	//----- nvinfo : EIATTR_COOP_GROUP_INSTR_OFFSETS
	.align		4
.L_22:
        /*0038*/ 	.byte	0x04, 0x28
        /*003a*/ 	.short	(.L_24 - .L_23)


	//   ....[0]....
.L_23:
        /*003c*/ 	.word	0x00000060


	//   ....[1]....
        /*0040*/ 	.word	0x00000070


	//   ....[2]....
        /*0044*/ 	.word	0x00000130


	//----- nvinfo : EIATTR_MBARRIER_INSTR_OFFSETS
	.align		4
.L_24:
        /*0048*/ 	.byte	0x04, 0x39
        /*004a*/ 	.short	(.L_26 - .L_25)


	//   ....[0]....
.L_25:
        /*004c*/ 	.word	0x00000270
        /*0050*/ 	.word	0x000000ff
        /*0054*/ 	.word	0x00038000
        /*0058*/ 	.short	0x0100
        /*005a*/ 	.byte	0x08
	.zero		1


	//   ....[1]....
        /*005c*/ 	.word	0x00000280
        /*0060*/ 	.word	0x000000ff
        /*0064*/ 	.word	0x00038070
        /*0068*/ 	.short	0x0100
        /*006a*/ 	.byte	0x08
	.zero		1


	//   ....[2]....
        /*006c*/ 	.word	0x00000290
        /*0070*/ 	.word	0x000000ff
        /*0074*/ 	.word	0x00038008
        /*0078*/ 	.short	0x0100
        /*007a*/ 	.byte	0x08
	.zero		1


	//   ....[3]....
        /*007c*/ 	.word	0x000002a0
        /*0080*/ 	.word	0x000000ff
        /*0084*/ 	.word	0x00038078
        /*0088*/ 	.short	0x0100
        /*008a*/ 	.byte	0x08
	.zero		1


	//   ....[4]....
        /*008c*/ 	.word	0x000002b0
        /*0090*/ 	.word	0x000000ff
        /*0094*/ 	.word	0x00038010
        /*0098*/ 	.short	0x0100
        /*009a*/ 	.byte	0x08
	.zero		1


	//   ....[5]....
        /*009c*/ 	.word	0x000002c0
        /*00a0*/ 	.word	0x000000ff
        /*00a4*/ 	.word	0x00038080
        /*00a8*/ 	.short	0x0100
        /*00aa*/ 	.byte	0x08
	.zero		1


	//   ....[6]....
        /*00ac*/ 	.word	0x000002d0
        /*00b0*/ 	.word	0x000000ff
        /*00b4*/ 	.word	0x00038018
        /*00b8*/ 	.short	0x0100
        /*00ba*/ 	.byte	0x08
	.zero		1


	//   ....[7]....
        /*00bc*/ 	.word	0x000002e0
        /*00c0*/ 	.word	0x000000ff
        /*00c4*/ 	.word	0x00038088
        /*00c8*/ 	.short	0x0100
        /*00ca*/ 	.byte	0x08
	.zero		1


	//   ....[8]....
        /*00cc*/ 	.word	0x000002f0
        /*00d0*/ 	.word	0x000000ff
        /*00d4*/ 	.word	0x00038020
        /*00d8*/ 	.short	0x0100
        /*00da*/ 	.byte	0x08
	.zero		1


	//   ....[9]....
        /*00dc*/ 	.word	0x00000300
        /*00e0*/ 	.word	0x000000ff
        /*00e4*/ 	.word	0x00038090
        /*00e8*/ 	.short	0x0100
        /*00ea*/ 	.byte	0x08
	.zero		1


	//   ....[10]....
        /*00ec*/ 	.word	0x00000310
        /*00f0*/ 	.word	0x000000ff
        /*00f4*/ 	.word	0x00038028
        /*00f8*/ 	.short	0x0100
        /*00fa*/ 	.byte	0x08
	.zero		1


	//   ....[11]....
        /*00fc*/ 	.word	0x00000320
        /*0100*/ 	.word	0x000000ff
        /*0104*/ 	.word	0x00038098
        /*0108*/ 	.short	0x0100
        /*010a*/ 	.byte	0x08
	.zero		1


	//   ....[12]....
        /*010c*/ 	.word	0x00000330
        /*0110*/ 	.word	0x000000ff
        /*0114*/ 	.word	0x00038030
        /*0118*/ 	.short	0x0100
        /*011a*/ 	.byte	0x08
	.zero		1


	//   ....[13]....
        /*011c*/ 	.word	0x00000340
        /*0120*/ 	.word	0x000000ff
        /*0124*/ 	.word	0x000380a0
        /*0128*/ 	.short	0x0100
        /*012a*/ 	.byte	0x08
	.zero		1


	//   ....[14]....
        /*012c*/ 	.word	0x00000350
        /*0130*/ 	.word	0x000000ff
        /*0134*/ 	.word	0x00038038
        /*0138*/ 	.short	0x0100
        /*013a*/ 	.byte	0x08
	.zero		1


	//   ....[15]....
        /*013c*/ 	.word	0x00000360
        /*0140*/ 	.word	0x000000ff
        /*0144*/ 	.word	0x000380a8
        /*0148*/ 	.short	0x0100
        /*014a*/ 	.byte	0x08
	.zero		1


	//   ....[16]....
        /*014c*/ 	.word	0x00000370
        /*0150*/ 	.word	0x000000ff
        /*0154*/ 	.word	0x00038040
        /*0158*/ 	.short	0x0100
        /*015a*/ 	.byte	0x08
	.zero		1


	//   ....[17]....
        /*015c*/ 	.word	0x00000380
        /*0160*/ 	.word	0x000000ff
        /*0164*/ 	.word	0x000380b0
        /*0168*/ 	.short	0x0100
        /*016a*/ 	.byte	0x08
	.zero		1


	//   ....[18]....
        /*016c*/ 	.word	0x00000390
        /*0170*/ 	.word	0x000000ff
        /*0174*/ 	.word	0x00038048
        /*0178*/ 	.short	0x0100
        /*017a*/ 	.byte	0x08
	.zero		1


	//   ....[19]....
        /*017c*/ 	.word	0x000003a0
        /*0180*/ 	.word	0x000000ff
        /*0184*/ 	.word	0x000380b8
        /*0188*/ 	.short	0x0100
        /*018a*/ 	.byte	0x08
	.zero		1


	//   ....[20]....
        /*018c*/ 	.word	0x000003b0
        /*0190*/ 	.word	0x000000ff
        /*0194*/ 	.word	0x00038050
        /*0198*/ 	.short	0x0100
        /*019a*/ 	.byte	0x08
	.zero		1


	//   ....[21]....
        /*019c*/ 	.word	0x000003c0
        /*01a0*/ 	.word	0x000000ff
        /*01a4*/ 	.word	0x000380c0
        /*01a8*/ 	.short	0x0100
        /*01aa*/ 	.byte	0x08
	.zero		1


	//   ....[22]....
        /*01ac*/ 	.word	0x000003d0
        /*01b0*/ 	.word	0x000000ff
        /*01b4*/ 	.word	0x00038058
        /*01b8*/ 	.short	0x0100
        /*01ba*/ 	.byte	0x08
	.zero		1


	//   ....[23]....
        /*01bc*/ 	.word	0x000003e0
        /*01c0*/ 	.word	0x000000ff
        /*01c4*/ 	.word	0x000380c8
        /*01c8*/ 	.short	0x0100
        /*01ca*/ 	.byte	0x08
	.zero		1


	//   ....[24]....
        /*01cc*/ 	.word	0x000003f0
        /*01d0*/ 	.word	0x000000ff
        /*01d4*/ 	.word	0x00038060
        /*01d8*/ 	.short	0x0100
        /*01da*/ 	.byte	0x08
	.zero		1


	//   ....[25]....
        /*01dc*/ 	.word	0x00000400
        /*01e0*/ 	.word	0x000000ff
        /*01e4*/ 	.word	0x000380d0
        /*01e8*/ 	.short	0x0100
        /*01ea*/ 	.byte	0x08
	.zero		1


	//   ....[26]....
        /*01ec*/ 	.word	0x00000410
        /*01f0*/ 	.word	0x000000ff
        /*01f4*/ 	.word	0x00038068
        /*01f8*/ 	.short	0x0100
        /*01fa*/ 	.byte	0x08
	.zero		1


	//   ....[27]....
        /*01fc*/ 	.word	0x00000420
        /*0200*/ 	.word	0x000000ff
        /*0204*/ 	.word	0x000380d8
        /*0208*/ 	.short	0x0100
        /*020a*/ 	.byte	0x08
	.zero		1


	//   ....[28]....
        /*020c*/ 	.word	0x00001060
        /*0210*/ 	.word	0x00000008
        /*0214*/ 	.word	0x00038000
        /*0218*/ 	.short	0x010a
        /*021a*/ 	.byte	0x3f
	.zero		1


	//   ....[29]....
        /*021c*/ 	.word	0x000013a0
        /*0220*/ 	.word	0x00000009
        /*0224*/ 	.word	0x00038000
        /*0228*/ 	.short	0x010a
        /*022a*/ 	.byte	0x3f
	.zero		1


	//   ....[30]....
        /*022c*/ 	.word	0x00001580
        /*0230*/ 	.word	0x000000ff
        /*0234*/ 	.word	0x00000000
        /*0238*/ 	.short	0x0101
        /*023a*/ 	.byte	0x06
	.zero		1


	//   ....[31]....
        /*023c*/ 	.word	0x000017a0
        /*0240*/ 	.word	0x00000005
        /*0244*/ 	.word	0x00000000
        /*0248*/ 	.short	0x0101
        /*024a*/ 	.byte	0x3f
	.zero		1


	//   ....[32]....
        /*024c*/ 	.word	0x0000b030
        /*0250*/ 	.word	0x00000007
        /*0254*/ 	.word	0x00038070
        /*0258*/ 	.short	0x010a
        /*025a*/ 	.byte	0x3f
	.zero		1


	//   ....[33]....
        /*025c*/ 	.word	0x0000b770
        /*0260*/ 	.word	0x00000003
        /*0264*/ 	.word	0x00000000
        /*0268*/ 	.short	0x010a
        /*026a*/ 	.byte	0x3f
	.zero		1


	//   ....[34]....
        /*026c*/ 	.word	0x0000b820
        /*0270*/ 	.word	0x00000000
        /*0274*/ 	.word	0x00000000
        /*0278*/ 	.short	0x010a
        /*027a*/ 	.byte	0x3f
	.zero		1


	//   ....[35]....
        /*027c*/ 	.word	0x0000b8d0
        /*0280*/ 	.word	0x00000000
        /*0284*/ 	.word	0x00000000
        /*0288*/ 	.short	0x010a
        /*028a*/ 	.byte	0x3f
	.zero		1


	//   ....[36]....
        /*028c*/ 	.word	0x0000b980
        /*0290*/ 	.word	0x00000000
        /*0294*/ 	.word	0x00000000
        /*0298*/ 	.short	0x010a
        /*029a*/ 	.byte	0x3f
	.zero		1


	//   ....[37]....
        /*029c*/ 	.word	0x0000ba30
        /*02a0*/ 	.word	0x00000000
        /*02a4*/ 	.word	0x00000000
        /*02a8*/ 	.short	0x010a
        /*02aa*/ 	.byte	0x3f
	.zero		1


	//   ....[38]....
        /*02ac*/ 	.word	0x0000bae0
        /*02b0*/ 	.word	0x00000000
        /*02b4*/ 	.word	0x00000000
        /*02b8*/ 	.short	0x010a
        /*02ba*/ 	.byte	0x3f
	.zero		1


	//   ....[39]....
        /*02bc*/ 	.word	0x0000bb90
        /*02c0*/ 	.word	0x00000000
        /*02c4*/ 	.word	0x00000000
        /*02c8*/ 	.short	0x010a
        /*02ca*/ 	.byte	0x3f
	.zero		1


	//   ....[40]....
        /*02cc*/ 	.word	0x0000bc40
        /*02d0*/ 	.word	0x00000000
        /*02d4*/ 	.word	0x00000000
        /*02d8*/ 	.short	0x010a
        /*02da*/ 	.byte	0x3f
	.zero		1


	//   ....[41]....
        /*02dc*/ 	.word	0x0000bcf0
        /*02e0*/ 	.word	0x00000000
        /*02e4*/ 	.word	0x00000000
        /*02e8*/ 	.short	0x010a
        /*02ea*/ 	.byte	0x3f
	.zero		1


	//   ....[42]....
        /*02ec*/ 	.word	0x0000bda0
        /*02f0*/ 	.word	0x00000000
        /*02f4*/ 	.word	0x00000000
        /*02f8*/ 	.short	0x010a
        /*02fa*/ 	.byte	0x3f
	.zero		1


	//   ....[43]....
        /*02fc*/ 	.word	0x0000be50
        /*0300*/ 	.word	0x00000000
        /*0304*/ 	.word	0x00000000
        /*0308*/ 	.short	0x010a
        /*030a*/ 	.byte	0x3f
	.zero		1


	//   ....[44]....
        /*030c*/ 	.word	0x0000bf00
        /*0310*/ 	.word	0x00000000
        /*0314*/ 	.word	0x00000000
        /*0318*/ 	.short	0x010a
        /*031a*/ 	.byte	0x3f
	.zero		1


	//   ....[45]....
        /*031c*/ 	.word	0x0000bfb0
        /*0320*/ 	.word	0x00000000
        /*0324*/ 	.word	0x00000000
        /*0328*/ 	.short	0x010a
        /*032a*/ 	.byte	0x3f
	.zero		1


	//   ....[46]....
        /*032c*/ 	.word	0x0000c060
        /*0330*/ 	.word	0x00000005
        /*0334*/ 	.word	0x00000000
        /*0338*/ 	.short	0x010a
        /*033a*/ 	.byte	0x3f
	.zero		1


	//----- nvinfo : EIATTR_NUM_MBARRIERS
	.align		4
.L_26:
        /*033c*/ 	.byte	0x03, 0x38
        /*033e*/ 	.short	0x001c


	//----- nvinfo : EIATTR_EXIT_INSTR_OFFSETS
	.align		4
        /*0340*/ 	.byte	0x04, 0x1c
        /*0342*/ 	.short	(.L_28 - .L_27)


	//   ....[0]....
.L_27:
        /*0344*/ 	.word	0x00000b90


	//   ....[1]....
        /*0348*/ 	.word	0x000019d0


	//   ....[2]....
        /*034c*/ 	.word	0x00001af0


	//   ....[3]....
        /*0350*/ 	.word	0x000084e0


	//   ....[4]....
        /*0354*/ 	.word	0x00008510


	//   ....[5]....
        /*0358*/ 	.word	0x0000ade0


	//   ....[6]....
        /*035c*/ 	.word	0x0000ae10


	//   ....[7]....
        /*0360*/ 	.word	0x0000ae30


	//   ....[8]....
        /*0364*/ 	.word	0x0000b680


	//   ....[9]....
        /*0368*/ 	.word	0x0000c090


	//----- nvinfo : EIATTR_MAX_THREADS
	.align		4
.L_28:
        /*036c*/ 	.byte	0x04, 0x05
        /*036e*/ 	.short	(.L_30 - .L_29)
.L_29:
        /*0370*/ 	.word	0x00000100
        /*0374*/ 	.word	0x00000001
        /*0378*/ 	.word	0x00000001


	//----- nvinfo : EIATTR_CRS_STACK_SIZE
	.align		4
.L_30:
        /*037c*/ 	.byte	0x04, 0x1e
        /*037e*/ 	.short	(.L_32 - .L_31)
.L_31:
        /*0380*/ 	.word	0x00000000


	//----- nvinfo : EIATTR_CBANK_PARAM_SIZE
	.align		4
.L_32:
        /*0384*/ 	.byte	0x03, 0x19
        /*0386*/ 	.short	0x03f0


	//----- nvinfo : EIATTR_PARAM_CBANK
	.align		4
        /*0388*/ 	.byte	0x04, 0x0a
        /*038a*/ 	.short	(.L_34 - .L_33)
	.align		4
.L_33:
        /*038c*/ 	.word	index@(.nv.constant0._ZN7cutlass13device_kernelINS_4conv6kernel13ConvUniversalINS1_16ConvProblemShapeILNS1_8OperatorE2ELi2EEENS1_10collective14CollectiveConvINS1_46MainloopSm90TmaGmmaWarpSpecializedImplicitGemmILS5_2ELi14ELi2EN4cute5tupleIJNSA_1CILi1EEESD_SD_EEENS1_36KernelImplicitTmaWarpSpecializedSm90ELi1EEENSB_IJNSC_ILi128EEENSB_IJSH_EEENSB_IJNSC_ILi32EEEEEEEEENS_6half_tESM_NSA_8TiledMMAINSA_8MMA_AtomIJNSA_4SM904GMMA26MMA_64x128x16_F32F16F16_SSILNSQ_5MajorE1ELSS_1ELNSQ_7ScaleInE1ELST_1EEEEEENSA_6LayoutISE_NSB_IJNSC_ILi0EEESX_SX_EEEEENSB_IJNSA_10UnderscoreES10_S10_EEEEENS7_6detail26Sm90ImplicitGemmTileTraitsINSA_13SM90_TMA_LOADENSA_14ComposedLayoutINSA_7SwizzleILi3ELi4ELi3EEENSA_18smem_ptr_flag_bitsILi16EEENSW_INSB_IJNSB_IJNSC_ILi64EEENSC_ILi2EEEEEENSB_IJNSC_ILi8EEENSC_ILi4EEEEEENSB_IJSD_NSC_ILi14EEEEEEEEENSB_IJNSB_IJSD_NSC_ILi2048EEEEEENSB_IJS1B_NSC_ILi512EEEEEENSB_IJSX_NSC_ILi4096EEEEEEEEEEEEEvEENS14_INSA_20SM90_TMA_LOAD_IM2COLES1S_vEEEENS_8epilogue10collective6detail29Sm90TmaWarpSpecializedAdapterINS1Y_15DefaultEpilogueISM_NSB_IJlNSB_IJSD_llEEESX_EEES23_NS1X_6thread17LinearCombinationISM_Li1EffLNS24_9ScaleType4KindE0ELNS_15FloatRoundStyleE2ESM_EENS_4gemm15EpilogueDefaultEEEEEvvEEEEvNT_6ParamsE)
        /*0390*/ 	.short	0x0210
        /*0392*/ 	.short	0x03f0


	//----- nvinfo : EIATTR_SW_WAR
	.align		4
.L_34:
        /*0394*/ 	.byte	0x04, 0x36
        /*0396*/ 	.short	(.L_36 - .L_35)
.L_35:
        /*0398*/ 	.word	0x00000008
.L_36:


//--------------------- .nv.callgraph             --------------------------
	.section	.nv.callgraph,"",@"SHT_CUDA_CALLGRAPH"
	.align	4
	.sectionentsize	8
	.align		4
        /*0000*/ 	.word	0x00000000
	.align		4
        /*0004*/ 	.word	0xffffffff
	.align		4
        /*0008*/ 	.word	0x00000000
	.align		4
        /*000c*/ 	.word	0xfffffffe
	.align		4
        /*0010*/ 	.word	0x00000000
	.align		4
        /*0014*/ 	.word	0xfffffffd
	.align		4
        /*0018*/ 	.word	0x00000000
	.align		4
        /*001c*/ 	.word	0xfffffffc


//--------------------- .nv.constant4             --------------------------
	.section	.nv.constant4,"a",@progbits
	.align	8
	.align		8
.nv.constant4:
        /*0000*/ 	.dword	_ZN39_INTERNAL_fb9d74c1_4_k_cu_4fdc0f4c_26084cuda3std3__45__cpo5beginE
	.align		8
        /*0008*/ 	.dword	_ZN39_INTERNAL_fb9d74c1_4_k_cu_4fdc0f4c_26084cuda3std3__45__cpo3endE
	.align		8
        /*0010*/ 	.dword	_ZN39_INTERNAL_fb9d74c1_4_k_cu_4fdc0f4c_26084cuda3std3__45__cpo6cbeginE
	.align		8
        /*0018*/ 	.dword	_ZN39_INTERNAL_fb9d74c1_4_k_cu_4fdc0f4c_26084cuda3std3__45__cpo4cendE
	.align		8
        /*0020*/ 	.dword	_ZN39_INTERNAL_fb9d74c1_4_k_cu_4fdc0f4c_26084cuda3std3__441_GLOBAL__N__fb9d74c1_4_k_cu_4fdc0f4c_26086ignoreE
	.align		8
        /*0028*/ 	.dword	_ZN39_INTERNAL_fb9d74c1_4_k_cu_4fdc0f4c_26084cuda3std3__419piecewise_constructE
	.align		8
        /*0030*/ 	.dword	_ZN39_INTERNAL_fb9d74c1_4_k_cu_4fdc0f4c_26084cuda3std3__48in_placeE
	.align		8
        /*0038*/ 	.dword	_ZN39_INTERNAL_fb9d74c1_4_k_cu_4fdc0f4c_26084cuda3std6ranges3__45__cpo4swapE
	.align		8
        /*0040*/ 	.dword	_ZN39_INTERNAL_fb9d74c1_4_k_cu_4fdc0f4c_26084cuda3std6ranges3__45__cpo9iter_moveE
	.align		8
        /*0048*/ 	.dword	_ZN39_INTERNAL_fb9d74c1_4_k_cu_4fdc0f4c_26084cute7productE
	.align		8
        /*0050*/ 	.dword	_ZN39_INTERNAL_fb9d74c1_4_k_cu_4fdc0f4c_26084cute1_E


//--------------------- .text._ZN7cutlass13device_kernelINS_4conv6kernel13ConvUniversalINS1_16ConvProblemShapeILNS1_8OperatorE2ELi2EEENS1_10collective14CollectiveConvINS1_46MainloopSm90TmaGmmaWarpSpecializedImplicitGemmILS5_2ELi14ELi2EN4cute5tupleIJNSA_1CILi1EEESD_SD_EEENS1_36KernelImplicitTmaWarpSpecializedSm90ELi1EEENSB_IJNSC_ILi128EEENSB_IJSH_EEENSB_IJNSC_ILi32EEEEEEEEENS_6half_tESM_NSA_8TiledMMAINSA_8MMA_AtomIJNSA_4SM904GMMA26MMA_64x128x16_F32F16F16_SSILNSQ_5MajorE1ELSS_1ELNSQ_7ScaleInE1ELST_1EEEEEENSA_6LayoutISE_NSB_IJNSC_ILi0EEESX_SX_EEEEENSB_IJNSA_10UnderscoreES10_S10_EEEEENS7_6detail26Sm90ImplicitGemmTileTraitsINSA_13SM90_TMA_LOADENSA_14ComposedLayoutINSA_7SwizzleILi3ELi4ELi3EEENSA_18smem_ptr_flag_bitsILi16EEENSW_INSB_IJNSB_IJNSC_ILi64EEENSC_ILi2EEEEEENSB_IJNSC_ILi8EEENSC_ILi4EEEEEENSB_IJSD_NSC_ILi14EEEEEEEEENSB_IJNSB_IJSD_NSC_ILi2048EEEEEENSB_IJS1B_NSC_ILi512EEEEEENSB_IJSX_NSC_ILi4096EEEEEEEEEEEEEvEENS14_INSA_20SM90_TMA_LOAD_IM2COLES1S_vEEEENS_8epilogue10collective6detail29Sm90TmaWarpSpecializedAdapterINS1Y_15DefaultEpilogueISM_NSB_IJlNSB_IJSD_llEEESX_EEES23_NS1X_6thread17LinearCombinationISM_Li1EffLNS24_9ScaleType4KindE0ELNS_15FloatRoundStyleE2ESM_EENS_4gemm15EpilogueDefaultEEEEEvvEEEEvNT_6ParamsE --------------------------
	.section	.text._ZN7cutlass13device_kernelINS_4conv6kernel13ConvUniversalINS1_16ConvProblemShapeILNS1_8OperatorE2ELi2EEENS1_10collective14CollectiveConvINS1_46MainloopSm90TmaGmmaWarpSpecializedImplicitGemmILS5_2ELi14ELi2EN4cute5tupleIJNSA_1CILi1EEESD_SD_EEENS1_36KernelImplicitTmaWarpSpecializedSm90ELi1EEENSB_IJNSC_ILi128EEENSB_IJSH_EEENSB_IJNSC_ILi32EEEEEEEEENS_6half_tESM_NSA_8TiledMMAINSA_8MMA_AtomIJNSA_4SM904GMMA26MMA_64x128x16_F32F16F16_SSILNSQ_5MajorE1ELSS_1ELNSQ_7ScaleInE1ELST_1EEEEEENSA_6LayoutISE_NSB_IJNSC_ILi0EEESX_SX_EEEEENSB_IJNSA_10UnderscoreES10_S10_EEEEENS7_6detail26Sm90ImplicitGemmTileTraitsINSA_13SM90_TMA_LOADENSA_14ComposedLayoutINSA_7SwizzleILi3ELi4ELi3EEENSA_18smem_ptr_flag_bitsILi16EEENSW_INSB_IJNSB_IJNSC_ILi64EEENSC_ILi2EEEEEENSB_IJNSC_ILi8EEENSC_ILi4EEEEEENSB_IJSD_NSC_ILi14EEEEEEEEENSB_IJNSB_IJSD_NSC_ILi2048EEEEEENSB_IJS1B_NSC_ILi512EEEEEENSB_IJSX_NSC_ILi4096EEEEEEEEEEEEEvEENS14_INSA_20SM90_TMA_LOAD_IM2COLES1S_vEEEENS_8epilogue10collective6detail29Sm90TmaWarpSpecializedAdapterINS1Y_15DefaultEpilogueISM_NSB_IJlNSB_IJSD_llEEESX_EEES23_NS1X_6thread17LinearCombinationISM_Li1EffLNS24_9ScaleType4KindE0ELNS_15FloatRoundStyleE2ESM_EENS_4gemm15EpilogueDefaultEEEEEvvEEEEvNT_6ParamsE,"ax",@progbits
	.align	128
.text._ZN7cutlass13device_kernelINS_4conv6kernel13ConvUniversalINS1_16ConvProblemShapeILNS1_8OperatorE2ELi2EEENS1_10collective14CollectiveConvINS1_46MainloopSm90TmaGmmaWarpSpecializedImplicitGemmILS5_2ELi14ELi2EN4cute5tupleIJNSA_1CILi1EEESD_SD_EEENS1_36KernelImplicitTmaWarpSpecializedSm90ELi1EEENSB_IJNSC_ILi128EEENSB_IJSH_EEENSB_IJNSC_ILi32EEEEEEEEENS_6half_tESM_NSA_8TiledMMAINSA_8MMA_AtomIJNSA_4SM904GMMA26MMA_64x128x16_F32F16F16_SSILNSQ_5MajorE1ELSS_1ELNSQ_7ScaleInE1ELST_1EEEEEENSA_6LayoutISE_NSB_IJNSC_ILi0EEESX_SX_EEEEENSB_IJNSA_10UnderscoreES10_S10_EEEEENS7_6detail26Sm90ImplicitGemmTileTraitsINSA_13SM90_TMA_LOADENSA_14ComposedLayoutINSA_7SwizzleILi3ELi4ELi3EEENSA_18smem_ptr_flag_bitsILi16EEENSW_INSB_IJNSB_IJNSC_ILi64EEENSC_ILi2EEEEEENSB_IJNSC_ILi8EEENSC_ILi4EEEEEENSB_IJSD_NSC_ILi14EEEEEEEEENSB_IJNSB_IJSD_NSC_ILi2048EEEEEENSB_IJS1B_NSC_ILi512EEEEEENSB_IJSX_NSC_ILi4096EEEEEEEEEEEEEvEENS14_INSA_20SM90_TMA_LOAD_IM2COLES1S_vEEEENS_8epilogue10collective6detail29Sm90TmaWarpSpecializedAdapterINS1Y_15DefaultEpilogueISM_NSB_IJlNSB_IJSD_llEEESX_EEES23_NS1X_6thread17LinearCombinationISM_Li1EffLNS24_9ScaleType4KindE0ELNS_15FloatRoundStyleE2ESM_EENS_4gemm15EpilogueDefaultEEEEEvvEEEEvNT_6ParamsE:
        .type           _ZN7cutlass13device_kernelINS_4conv6kernel13ConvUniversalINS1_16ConvProblemShapeILNS1_8OperatorE2ELi2EEENS1_10collective14CollectiveConvINS1_46MainloopSm90TmaGmmaWarpSpecializedImplicitGemmILS5_2ELi14ELi2EN4cute5tupleIJNSA_1CILi1EEESD_SD_EEENS1_36KernelImplicitTmaWarpSpecializedSm90ELi1EEENSB_IJNSC_ILi128EEENSB_IJSH_EEENSB_IJNSC_ILi32EEEEEEEEENS_6half_tESM_NSA_8TiledMMAINSA_8MMA_AtomIJNSA_4SM904GMMA26MMA_64x128x16_F32F16F16_SSILNSQ_5MajorE1ELSS_1ELNSQ_7ScaleInE1ELST_1EEEEEENSA_6LayoutISE_NSB_IJNSC_ILi0EEESX_SX_EEEEENSB_IJNSA_10UnderscoreES10_S10_EEEEENS7_6detail26Sm90ImplicitGemmTileTraitsINSA_13SM90_TMA_LOADENSA_14ComposedLayoutINSA_7SwizzleILi3ELi4ELi3EEENSA_18smem_ptr_flag_bitsILi16EEENSW_INSB_IJNSB_IJNSC_ILi64EEENSC_ILi2EEEEEENSB_IJNSC_ILi8EEENSC_ILi4EEEEEENSB_IJSD_NSC_ILi14EEEEEEEEENSB_IJNSB_IJSD_NSC_ILi2048EEEEEENSB_IJS1B_NSC_ILi512EEEEEENSB_IJSX_NSC_ILi4096EEEEEEEEEEEEEvEENS14_INSA_20SM90_TMA_LOAD_IM2COLES1S_vEEEENS_8epilogue10collective6detail29Sm90TmaWarpSpecializedAdapterINS1Y_15DefaultEpilogueISM_NSB_IJlNSB_IJSD_llEEESX_EEES23_NS1X_6thread17LinearCombinationISM_Li1EffLNS24_9ScaleType4KindE0ELNS_15FloatRoundStyleE2ESM_EENS_4gemm15EpilogueDefaultEEEEEvvEEEEvNT_6ParamsE,@function
        .size           _ZN7cutlass13device_kernelINS_4conv6kernel13ConvUniversalINS1_16ConvProblemShapeILNS1_8OperatorE2ELi2EEENS1_10collective14CollectiveConvINS1_46MainloopSm90TmaGmmaWarpSpecializedImplicitGemmILS5_2ELi14ELi2EN4cute5tupleIJNSA_1CILi1EEESD_SD_EEENS1_36KernelImplicitTmaWarpSpecializedSm90ELi1EEENSB_IJNSC_ILi128EEENSB_IJSH_EEENSB_IJNSC_ILi32EEEEEEEEENS_6half_tESM_NSA_8TiledMMAINSA_8MMA_AtomIJNSA_4SM904GMMA26MMA_64x128x16_F32F16F16_SSILNSQ_5MajorE1ELSS_1ELNSQ_7ScaleInE1ELST_1EEEEEENSA_6LayoutISE_NSB_IJNSC_ILi0EEESX_SX_EEEEENSB_IJNSA_10UnderscoreES10_S10_EEEEENS7_6detail26Sm90ImplicitGemmTileTraitsINSA_13SM90_TMA_LOADENSA_14ComposedLayoutINSA_7SwizzleILi3ELi4ELi3EEENSA_18smem_ptr_flag_bitsILi16EEENSW_INSB_IJNSB_IJNSC_ILi64EEENSC_ILi2EEEEEENSB_IJNSC_ILi8EEENSC_ILi4EEEEEENSB_IJSD_NSC_ILi14EEEEEEEEENSB_IJNSB_IJSD_NSC_ILi2048EEEEEENSB_IJS1B_NSC_ILi512EEEEEENSB_IJSX_NSC_ILi4096EEEEEEEEEEEEEvEENS14_INSA_20SM90_TMA_LOAD_IM2COLES1S_vEEEENS_8epilogue10collective6detail29Sm90TmaWarpSpecializedAdapterINS1Y_15DefaultEpilogueISM_NSB_IJlNSB_IJSD_llEEESX_EEES23_NS1X_6thread17LinearCombinationISM_Li1EffLNS24_9ScaleType4KindE0ELNS_15FloatRoundStyleE2ESM_EENS_4gemm15EpilogueDefaultEEEEEvvEEEEvNT_6ParamsE,(.L_x_296 - _ZN7cutlass13device_kernelINS_4conv6kernel13ConvUniversalINS1_16ConvProblemShapeILNS1_8OperatorE2ELi2EEENS1_10collective14CollectiveConvINS1_46MainloopSm90TmaGmmaWarpSpecializedImplicitGemmILS5_2ELi14ELi2EN4cute5tupleIJNSA_1CILi1EEESD_SD_EEENS1_36KernelImplicitTmaWarpSpecializedSm90ELi1EEENSB_IJNSC_ILi128EEENSB_IJSH_EEENSB_IJNSC_ILi32EEEEEEEEENS_6half_tESM_NSA_8TiledMMAINSA_8MMA_AtomIJNSA_4SM904GMMA26MMA_64x128x16_F32F16F16_SSILNSQ_5MajorE1ELSS_1ELNSQ_7ScaleInE1ELST_1EEEEEENSA_6LayoutISE_NSB_IJNSC_ILi0EEESX_SX_EEEEENSB_IJNSA_10UnderscoreES10_S10_EEEEENS7_6detail26Sm90ImplicitGemmTileTraitsINSA_13SM90_TMA_LOADENSA_14ComposedLayoutINSA_7SwizzleILi3ELi4ELi3EEENSA_18smem_ptr_flag_bitsILi16EEENSW_INSB_IJNSB_IJNSC_ILi64EEENSC_ILi2EEEEEENSB_IJNSC_ILi8EEENSC_ILi4EEEEEENSB_IJSD_NSC_ILi14EEEEEEEEENSB_IJNSB_IJSD_NSC_ILi2048EEEEEENSB_IJS1B_NSC_ILi512EEEEEENSB_IJSX_NSC_ILi4096EEEEEEEEEEEEEvEENS14_INSA_20SM90_TMA_LOAD_IM2COLES1S_vEEEENS_8epilogue10collective6detail29Sm90TmaWarpSpecializedAdapterINS1Y_15DefaultEpilogueISM_NSB_IJlNSB_IJSD_llEEESX_EEES23_NS1X_6thread17LinearCombinationISM_Li1EffLNS24_9ScaleType4KindE0ELNS_15FloatRoundStyleE2ESM_EENS_4gemm15EpilogueDefaultEEEEEvvEEEEvNT_6ParamsE)
        .other          _ZN7cutlass13device_kernelINS_4conv6kernel13ConvUniversalINS1_16ConvProblemShapeILNS1_8OperatorE2ELi2EEENS1_10collective14CollectiveConvINS1_46MainloopSm90TmaGmmaWarpSpecializedImplicitGemmILS5_2ELi14ELi2EN4cute5tupleIJNSA_1CILi1EEESD_SD_EEENS1_36KernelImplicitTmaWarpSpecializedSm90ELi1EEENSB_IJNSC_ILi128EEENSB_IJSH_EEENSB_IJNSC_ILi32EEEEEEEEENS_6half_tESM_NSA_8TiledMMAINSA_8MMA_AtomIJNSA_4SM904GMMA26MMA_64x128x16_F32F16F16_SSILNSQ_5MajorE1ELSS_1ELNSQ_7ScaleInE1ELST_1EEEEEENSA_6LayoutISE_NSB_IJNSC_ILi0EEESX_SX_EEEEENSB_IJNSA_10UnderscoreES10_S10_EEEEENS7_6detail26Sm90ImplicitGemmTileTraitsINSA_13SM90_TMA_LOADENSA_14ComposedLayoutINSA_7SwizzleILi3ELi4ELi3EEENSA_18smem_ptr_flag_bitsILi16EEENSW_INSB_IJNSB_IJNSC_ILi64EEENSC_ILi2EEEEEENSB_IJNSC_ILi8EEENSC_ILi4EEEEEENSB_IJSD_NSC_ILi14EEEEEEEEENSB_IJNSB_IJSD_NSC_ILi2048EEEEEENSB_IJS1B_NSC_ILi512EEEEEENSB_IJSX_NSC_ILi4096EEEEEEEEEEEEEvEENS14_INSA_20SM90_TMA_LOAD_IM2COLES1S_vEEEENS_8epilogue10collective6detail29Sm90TmaWarpSpecializedAdapterINS1Y_15DefaultEpilogueISM_NSB_IJlNSB_IJSD_llEEESX_EEES23_NS1X_6thread17LinearCombinationISM_Li1EffLNS24_9ScaleType4KindE0ELNS_15FloatRoundStyleE2ESM_EENS_4gemm15EpilogueDefaultEEEEEvvEEEEvNT_6ParamsE,@"STO_CUDA_ENTRY STV_DEFAULT"
_ZN7cutlass13device_kernelINS_4conv6kernel13ConvUniversalINS1_16ConvProblemShapeILNS1_8OperatorE2ELi2EEENS1_10collective14CollectiveConvINS1_46MainloopSm90TmaGmmaWarpSpecializedImplicitGemmILS5_2ELi14ELi2EN4cute5tupleIJNSA_1CILi1EEESD_SD_EEENS1_36KernelImplicitTmaWarpSpecializedSm90ELi1EEENSB_IJNSC_ILi128EEENSB_IJSH_EEENSB_IJNSC_ILi32EEEEEEEEENS_6half_tESM_NSA_8TiledMMAINSA_8MMA_AtomIJNSA_4SM904GMMA26MMA_64x128x16_F32F16F16_SSILNSQ_5MajorE1ELSS_1ELNSQ_7ScaleInE1ELST_1EEEEEENSA_6LayoutISE_NSB_IJNSC_ILi0EEESX_SX_EEEEENSB_IJNSA_10UnderscoreES10_S10_EEEEENS7_6detail26Sm90ImplicitGemmTileTraitsINSA_13SM90_TMA_LOADENSA_14ComposedLayoutINSA_7SwizzleILi3ELi4ELi3EEENSA_18smem_ptr_flag_bitsILi16EEENSW_INSB_IJNSB_IJNSC_ILi64EEENSC_ILi2EEEEEENSB_IJNSC_ILi8EEENSC_ILi4EEEEEENSB_IJSD_NSC_ILi14EEEEEEEEENSB_IJNSB_IJSD_NSC_ILi2048EEEEEENSB_IJS1B_NSC_ILi512EEEEEENSB_IJSX_NSC_ILi4096EEEEEEEEEEEEEvEENS14_INSA_20SM90_TMA_LOAD_IM2COLES1S_vEEEENS_8epilogue10collective6detail29Sm90TmaWarpSpecializedAdapterINS1Y_15DefaultEpilogueISM_NSB_IJlNSB_IJSD_llEEESX_EEES23_NS1X_6thread17LinearCombinationISM_Li1EffLNS24_9ScaleType4KindE0ELNS_15FloatRoundStyleE2ESM_EENS_4gemm15EpilogueDefaultEEEEEvvEEEEvNT_6ParamsE:
[----:B------:R-:W-:Y:S01]  /*0000*/  LDC R1, c[0x0][0x28] ;  /* 0x00000a00ff017b82 */ /* 0x000fe20000000800 */
[----:B------:R-:W0:Y:S01]  /*0010*/  S2R R12, SR_TID.X ;  /* 0x00000000000c7919 */ /* 0x000e220000002100 */
[----:B------:R-:W-:Y:S01]  /*0020*/  ELECT P0, URZ, PT ;  /* 0x00000000003f782f */ /* 0x000fe20003800000 */
[----:B------:R-:W-:Y:S01]  /*0030*/  BSSY B0, `(.L_x_0) ;  /* 0x000000f000007945 */ /* 0x000fe20003800000 */
[--C-:B0-----:R-:W-:Y:S02]  /*0040*/  SHF.R.U32.HI R0, RZ, 0x5, R12.reuse ;  /* 0x00000005ff007819 */ /* 0x101fe4000001160c */
[----:B------:R-:W-:-:S03]  /*0050*/  SHF.R.U32.HI R3, RZ, 0x7, R12 ;  /* 0x00000007ff037819 */ /* 0x000fc6000001160c */
[----:B------:R-:W0:Y:S04]  /*0060*/  SHFL.IDX PT, R2, R0, RZ, 0x1f ;  /* 0x00001fff00027589 */ /* 0x000e2800000e0000 */
[----:B------:R1:W2:Y:S01]  /*0070*/  SHFL.IDX PT, R8, R3, RZ, 0x1f ;  /* 0x00001fff03087589 */ /* 0x0002a200000e0000 */
[----:B0-----:R-:W-:-:S13]  /*0080*/  ISETP.NE.OR P0, PT, R2, RZ, !P0 ;  /* 0x000000ff0200720c */ /* 0x001fda0004705670 */
[----:B-12---:R-:W-:Y:S05]  /*0090*/  @P0 BRA `(.L_x_1) ;  /* 0x0000000000200947 */ /* 0x006fea0003800000 */
[----:B------:R-:W-:Y:S02]  /*00a0*/  ULDC.64 UR4, c[0x0][0x198] ;  /* 0x0000660000047ab9 */ /* 0x000fe40000000a00 */
[----:B------:R-:W-:Y:S02]  /*00b0*/  UIADD3 UR6, UP0, UR4, 0xf0, URZ ;  /* 0x000000f004067890 */ /* 0x000fe4000ff1e03f */
[----:B------:R-:W-:Y:S02]  /*00c0*/  UIADD3 UR4, UP1, UR4, 0x1f0, URZ ;  /* 0x000001f004047890 */ /* 0x000fe4000ff3e03f */
[----:B------:R-:W-:Y:S02]  /*00d0*/  UIADD3.X UR7, URZ, UR5, URZ, UP0, !UPT ;  /* 0x000000053f077290 */ /* 0x000fe400087fe43f */
[----:B------:R-:W-:-:S07]  /*00e0*/  UIADD3.X UR5, URZ, UR5, URZ, UP1, !UPT ;  /* 0x000000053f057290 */ /* 0x000fce0008ffe43f */
[----:B------:R0:W-:Y:S02]  /*00f0*/  UTMACCTL.PF [UR6] ;  /* 0x00000000060079b9 */ /* 0x0001e40008040000 */
[----:B------:R0:W-:Y:S02]  /*0100*/  UTMACCTL.PF [UR4] ;  /* 0x00000000040079b9 */ /* 0x0001e40008040000 */
[----:B0-----:R-:W-:Y:S01]  /*0110*/  NOP ;  /* 0x0000000000007918 */ /* 0x001fe20000000000 */
.L_x_1:
[----:B------:R-:W-:Y:S05]  /*0120*/  BSYNC B0 ;  /* 0x0000000000007941 */ /* 0x000fea0003800000 */
.L_x_0:
[----:B------:R-:W0:Y:S01]  /*0130*/  SHFL.IDX PT, R0, R0, RZ, 0x1f ;  /* 0x00001fff00007589 */ /* 0x000e2200000e0000 */
[----:B------:R-:W-:-:S04]  /*0140*/  SHF.R.S32.HI R3, RZ, 0x1f, R2 ;  /* 0x0000001fff037819 */ /* 0x000fc80000011402 */
[----:B------:R-:W-:Y:S02]  /*0150*/  LEA.HI R3, R3, R2, RZ, 0x2 ;  /* 0x0000000203037211 */ /* 0x000fe400078f10ff */
[----:B0-----:R-:W-:-:S13]  /*0160*/  ISETP.NE.AND P0, PT, R0, RZ, PT ;  /* 0x000000ff0000720c */ /* 0x001fda0003f05270 */
[----:B------:R-:W-:Y:S05]  /*0170*/  @P0 BRA `(.L_x_2) ;  /* 0x0000000000b40947 */ /* 0x000fea0003800000 */
[----:B------:R-:W-:Y:S01]  /*0180*/  ELECT P0, URZ, PT ;  /* 0x00000000003f782f */ /* 0x000fe20003800000 */
[----:B------:R-:W-:-:S12]  /*0190*/  BSSY B0, `(.L_x_2) ;  /* 0x000002b000007945 */ /* 0x000fd80003800000 */
[----:B------:R-:W-:Y:S05]  /*01a0*/  @!P0 BRA `(.L_x_3) ;  /* 0x0000000000a48947 */ /* 0x000fea0003800000 */
[----:B------:R-:W0:Y:S01]  /*01b0*/  S2UR UR8, SR_CgaCtaId ;  /* 0x00000000000879c3 */ /* 0x000e220000008800 */
[----:B------:R-:W-:Y:S01]  /*01c0*/  UMOV UR4, 0x400 ;  /* 0x0000040000047882 */ /* 0x000fe20000000000 */
[----:B------:R-:W-:Y:S01]  /*01d0*/  UMOV UR5, 0x1 ;  /* 0x0000000100057882 */ /* 0x000fe20000000000 */
[----:B------:R-:W-:Y:S02]  /*01e0*/  UMOV UR6, 0x80 ;  /* 0x0000008000067882 */ /* 0x000fe40000000000 */
[----:B------:R-:W-:-:S04]  /*01f0*/  UIADD3 UR6, -UR6, 0x100000, URZ ;  /* 0x0010000006067890 */ /* 0x000fc8000fffe13f */
[----:B------:R-:W-:Y:S02]  /*0200*/  USHF.L.U32 UR7, UR6, 0xb, URZ ;  /* 0x0000000b06077899 */ /* 0x000fe4000800063f */
[----:B------:R-:W-:Y:S02]  /*0210*/  USHF.L.U32 UR6, UR6, 0x1, URZ ;  /* 0x0000000106067899 */ /* 0x000fe4000800063f */
[----:B0-----:R-:W-:Y:S02]  /*0220*/  ULEA UR8, UR8, UR4, 0x18 ;  /* 0x0000000408087291 */ /* 0x001fe4000f8ec03f */
[----:B------:R-:W-:-:S04]  /*0230*/  UIADD3 UR4, -UR5, 0x100000, URZ ;  /* 0x0010000005047890 */ /* 0x000fc8000fffe13f */
[----:B------:R-:W-:Y:S02]  /*0240*/  USHF.L.U32 UR5, UR4, 0xb, URZ ;  /* 0x0000000b04057899 */ /* 0x000fe4000800063f */
[----:B------:R-:W-:Y:S01]  /*0250*/  USHF.L.U32 UR4, UR4, 0x1, URZ ;  /* 0x0000000104047899 */ /* 0x000fe2000800063f */
[----:B------:R-:W0:Y:S11]  /*0260*/  FENCE.VIEW.ASYNC.S ;  /* 0x00000000000073c6 */ /* 0x000e360000000000 */
[----:B0-----:R0:W1:Y:S01]  /*0270*/  SYNCS.EXCH.64 URZ, [UR8+0x38000], UR4 ;  /* 0x03800004083f75b2 */ /* 0x0010620008000100 */
[----:B------:R0:W2:Y:S01]  /*0280*/  SYNCS.EXCH.64 URZ, [UR8+0x38070], UR6 ;  /* 0x03807006083f75b2 */ /* 0x0000a20008000100 */
[----:B------:R0:W3:Y:S01]  /*0290*/  SYNCS.EXCH.64 URZ, [UR8+0x38008], UR4 ;  /* 0x03800804083f75b2 */ /* 0x0000e20008000100 */
[----:B------:R0:W4:Y:S01]  /*02a0*/  SYNCS.EXCH.64 URZ, [UR8+0x38078], UR6 ;  /* 0x03807806083f75b2 */ /* 0x0001220008000100 */
[----:B------:R0:W0:Y:S01]  /*02b0*/  SYNCS.EXCH.64 URZ, [UR8+0x38010], UR4 ;  /* 0x03801004083f75b2 */ /* 0x0000220008000100 */
        /* <DEDUP_REMOVED lines=23> */
[----:B-1234-:R-:W-:Y:S01]  /*0430*/  NOP ;  /* 0x0000000000007918 */ /* 0x01efe20000000000 */
.L_x_3:
[----:B0-----:R-:W-:Y:S05]  /*0440*/  BSYNC B0 ;  /* 0x0000000000007941 */ /* 0x001fea0003800000 */
.L_x_2:
[----:B------:R-:W-:Y:S01]  /*0450*/  ULDC.64 UR4, c[0x0][0x598] ;  /* 0x0001660000047ab9 */ /* 0x000fe20000000a00 */
[----:B------:R-:W-:Y:S01]  /*0460*/  LOP3.LUT R3, R3, 0xfffffffc, RZ, 0xc0, !PT ;  /* 0xfffffffc03037812 */ /* 0x000fe200078ec0ff */
[----:B------:R-:W-:Y:S01]  /*0470*/  NOP ;  /* 0x0000000000007918 */ /* 0x000fe20000000000 */
[----:B------:R-:W-:Y:S01]  /*0480*/  ISETP.NE.U32.AND P0, PT, RZ, UR4, PT ;  /* 0x00000004ff007c0c */ /* 0x000fe2000bf05070 */
[----:B------:R-:W-:Y:S01]  /*0490*/  NOP ;  /* 0x0000000000007918 */ /* 0x000fe20000000000 */
[----:B------:R-:W-:Y:S01]  /*04a0*/  BAR.SYNC.DEFER_BLOCKING 0x0 ;  /* 0x0000000000007b1d */ /* 0x000fe20000010000 */
[----:B------:R-:W-:Y:S01]  /*04b0*/  IMAD.IADD R7, R2, 0x1, -R3 ;  /* 0x0000000102077824 */ /* 0x000fe200078e0a03 */
[----:B------:R-:W-:Y:S02]  /*04c0*/  ISETP.NE.AND.EX P0, PT, RZ, UR5, PT, P0 ;  /* 0x00000005ff007c0c */ /* 0x000fe4000bf05300 */
[C---:B------:R-:W-:Y:S02]  /*04d0*/  ISETP.NE.AND P2, PT, R8.reuse, 0x1, PT ;  /* 0x000000010800780c */ /* 0x040fe40003f45270 */
[----:B------:R-:W-:Y:S01]  /*04e0*/  LOP3.LUT P1, RZ, R8, R7, RZ, 0xfc, !PT ;  /* 0x0000000708ff7212 */ /* 0x000fe2000782fcff */
[----:B------:R-:W-:-:S03]  /*04f0*/  ULDC.64 UR12, c[0x0][0x208] ;  /* 0x00008200000c7ab9 */ /* 0x000fc60000000a00 */
[----:B------:R-:W-:-:S04]  /*0500*/  SEL R3, RZ, 0x1, P1 ;  /* 0x00000001ff037807 */ /* 0x000fc80000800000 */
[----:B------:R-:W-:Y:S01]  /*0510*/  SEL R3, R3, 0x2, P2 ;  /* 0x0000000203037807 */ /* 0x000fe20001000000 */
[----:B------:R-:W-:Y:S06]  /*0520*/  @!P0 BRA `(.L_x_4) ;  /* 0x00000000001c8947 */ /* 0x000fec0003800000 */
[----:B------:R-:W0:Y:S02]  /*0530*/  LDC.64 R4, c[0x0][0x598] ;  /* 0x00016600ff047b82 */ /* 0x000e240000000a00 */
[----:B0-----:R-:W2:Y:S02]  /*0540*/  LDG.E.64 R4, desc[UR12][R4.64] ;  /* 0x0000000c04047981 */ /* 0x001ea4000c1e1b00 */
[----:B--2---:R-:W-:-:S04]  /*0550*/  ISETP.NE.U32.AND P0, PT, R4, RZ, PT ;  /* 0x000000ff0400720c */ /* 0x004fc80003f05070 */
[----:B------:R-:W-:-:S13]  /*0560*/  ISETP.NE.AND.EX P0, PT, R5, RZ, PT, P0 ;  /* 0x000000ff0500720c */ /* 0x000fda0003f05300 */
[----:B------:R-:W-:Y:S05]  /*0570*/  @!P0 BRA `(.L_x_4) ;  /* 0x0000000000088947 */ /* 0x000fea0003800000 */
[----:B------:R2:W5:Y:S01]  /*0580*/  LD.E R0, desc[UR12][R4.64] ;  /* 0x0000000c04007980 */ /* 0x000562000c101900 */
[----:B------:R-:W-:Y:S05]  /*0590*/  BRA `(.L_x_5) ;  /* 0x0000000000207947 */ /* 0x000fea0003800000 */
.L_x_4:
[----:B------:R-:W-:Y:S02]  /*05a0*/  ULDC.64 UR4, c[0x0][0x588] ;  /* 0x0001620000047ab9 */ /* 0x000fe40000000a00 */
[----:B------:R-:W-:-:S04]  /*05b0*/  ISETP.NE.U32.AND P0, PT, RZ, UR4, PT ;  /* 0x00000004ff007c0c */ /* 0x000fc8000bf05070 */
[----:B------:R-:W-:-:S13]  /*05c0*/  ISETP.NE.AND.EX P0, PT, RZ, UR5, PT, P0 ;  /* 0x00000005ff007c0c */ /* 0x000fda000bf05300 */
[----:B------:R-:W-:Y:S05]  /*05d0*/  @!P0 BRA `(.L_x_6) ;  /* 0x00000000000c8947 */ /* 0x000fea0003800000 */
[----:B------:R-:W0:Y:S02]  /*05e0*/  LDC.64 R4, c[0x0][0x588] ;  /* 0x00016200ff047b82 */ /* 0x000e240000000a00 */
[----:B0-----:R0:W5:Y:S01]  /*05f0*/  LDG.E R0, desc[UR12][R4.64] ;  /* 0x0000000c04007981 */ /* 0x001162000c1e1900 */
[----:B------:R-:W-:Y:S05]  /*0600*/  BRA `(.L_x_5) ;  /* 0x0000000000047947 */ /* 0x000fea0003800000 */
.L_x_6:
[----:B------:R-:W1:Y:S02]  /*0610*/  LDC R0, c[0x0][0x580] ;  /* 0x00016000ff007b82 */ /* 0x000e640000000800 */
.L_x_5:
[----:B------:R-:W-:Y:S02]  /*0620*/  ULDC.64 UR4, c[0x0][0x5a0] ;  /* 0x0001680000047ab9 */ /* 0x000fe40000000a00 */
[----:B------:R-:W-:-:S04]  /*0630*/  ISETP.NE.U32.AND P0, PT, RZ, UR4, PT ;  /* 0x00000004ff007c0c */ /* 0x000fc8000bf05070 */
[----:B------:R-:W-:-:S13]  /*0640*/  ISETP.NE.AND.EX P0, PT, RZ, UR5, PT, P0 ;  /* 0x00000005ff007c0c */ /* 0x000fda000bf05300 */
[----:B------:R-:W-:Y:S05]  /*0650*/  @!P0 BRA `(.L_x_7) ;  /* 0x00000000001c8947 */ /* 0x000fea0003800000 */
[----:B0-2---:R-:W0:Y:S02]  /*0660*/  LDC.64 R4, c[0x0][0x5a0] ;  /* 0x00016800ff047b82 */ /* 0x005e240000000a00 */
[----:B0-----:R-:W2:Y:S02]  /*0670*/  LDG.E.64 R4, desc[UR12][R4.64] ;  /* 0x0000000c04047981 */ /* 0x001ea4000c1e1b00 */
[----:B--2---:R-:W-:-:S04]  /*0680*/  ISETP.NE.U32.AND P0, PT, R4, RZ, PT ;  /* 0x000000ff0400720c */ /* 0x004fc80003f05070 */
[----:B------:R-:W-:-:S13]  /*0690*/  ISETP.NE.AND.EX P0, PT, R5, RZ, PT, P0 ;  /* 0x000000ff0500720c */ /* 0x000fda0003f05300 */
[----:B------:R-:W-:Y:S05]  /*06a0*/  @!P0 BRA `(.L_x_7) ;  /* 0x0000000000088947 */ /* 0x000fea0003800000 */
[----:B------:R0:W5:Y:S01]  /*06b0*/  LD.E R2, desc[UR12][R4.64] ;  /* 0x0000000c04027980 */ /* 0x000162000c101900 */
[----:B------:R-:W-:Y:S05]  /*06c0*/  BRA `(.L_x_8) ;  /* 0x0000000000207947 */ /* 0x000fea0003800000 */
.L_x_7:
[----:B------:R-:W-:Y:S02]  /*06d0*/  ULDC.64 UR4, c[0x0][0x590] ;  /* 0x0001640000047ab9 */ /* 0x000fe40000000a00 */
[----:B------:R-:W-:-:S04]  /*06e0*/  ISETP.NE.U32.AND P0, PT, RZ, UR4, PT ;  /* 0x00000004ff007c0c */ /* 0x000fc8000bf05070 */
[----:B------:R-:W-:-:S13]  /*06f0*/  ISETP.NE.AND.EX P0, PT, RZ, UR5, PT, P0 ;  /* 0x00000005ff007c0c */ /* 0x000fda000bf05300 */
[----:B------:R-:W-:Y:S05]  /*0700*/  @!P0 BRA `(.L_x_9) ;  /* 0x00000000000c8947 */ /* 0x000fea0003800000 */
[----:B0-2---:R-:W0:Y:S02]  /*0710*/  LDC.64 R4, c[0x0][0x590] ;  /* 0x00016400ff047b82 */ /* 0x005e240000000a00 */
[----:B0-----:R4:W5:Y:S01]  /*0720*/  LDG.E R2, desc[UR12][R4.64] ;  /* 0x0000000c04027981 */ /* 0x001962000c1e1900 */
[----:B------:R-:W-:Y:S05]  /*0730*/  BRA `(.L_x_8) ;  /* 0x0000000000047947 */ /* 0x000fea0003800000 */
.L_x_9:
[----:B------:R-:W3:Y:S02]  /*0740*/  LDC R2, c[0x0][0x584] ;  /* 0x00016100ff027b82 */ /* 0x000ee40000000800 */
.L_x_8:
[----:B0-2-4-:R-:W0:Y:S01]  /*0750*/  LDC R4, c[0x0][0x4c0] ;  /* 0x00013000ff047b82 */ /* 0x015e220000000800 */
[----:B------:R-:W2:Y:S07]  /*0760*/  S2R R13, SR_CTAID.Y ;  /* 0x00000000000d7919 */ /* 0x000eae0000002600 */
[----:B------:R-:W4:Y:S01]  /*0770*/  LDC R23, c[0x0][0x4c4] ;  /* 0x00013100ff177b82 */ /* 0x000f220000000800 */
[----:B0-----:R-:W-:-:S05]  /*0780*/  VIADD R4, R4, 0x7f ;  /* 0x0000007f04047836 */ /* 0x001fca0000000000 */
[----:B------:R-:W-:Y:S02]  /*0790*/  SHF.R.S32.HI R5, RZ, 0x1f, R4 ;  /* 0x0000001fff057819 */ /* 0x000fe40000011404 */
[----:B----4-:R-:W-:Y:S02]  /*07a0*/  IABS R16, R23 ;  /* 0x0000001700107213 */ /* 0x010fe40000000000 */
[----:B------:R-:W-:Y:S02]  /*07b0*/  LEA.HI R5, R5, R4, RZ, 0x7 ;  /* 0x0000000405057211 */ /* 0x000fe400078f38ff */
[----:B------:R-:W0:Y:S02]  /*07c0*/  I2F.RP R10, R16 ;  /* 0x00000010000a7306 */ /* 0x000e240000209400 */
[----:B------:R-:W-:-:S04]  /*07d0*/  SHF.R.S32.HI R6, RZ, 0x7, R5 ;  /* 0x00000007ff067819 */ /* 0x000fc80000011405 */
[-C--:B------:R-:W-:Y:S02]  /*07e0*/  IABS R14, R6.reuse ;  /* 0x00000006000e7213 */ /* 0x080fe40000000000 */
[----:B------:R-:W-:Y:S02]  /*07f0*/  IABS R15, R6 ;  /* 0x00000006000f7213 */ /* 0x000fe40000000000 */
[----:B------:R-:W4:Y:S08]  /*0800*/  I2F.RP R9, R14 ;  /* 0x0000000e00097306 */ /* 0x000f300000209400 */
[----:B0-----:R-:W-:Y:S08]  /*0810*/  MUFU.RCP R10, R10 ;  /* 0x0000000a000a7308 */ /* 0x001ff00000001000 */
[----:B----4-:R-:W0:Y:S02]  /*0820*/  MUFU.RCP R9, R9 ;  /* 0x0000000900097308 */ /* 0x010e240000001000 */
[----:B0-----:R-:W-:Y:S01]  /*0830*/  VIADD R4, R9, 0xffffffe ;  /* 0x0ffffffe09047836 */ /* 0x001fe20000000000 */
[----:B--2---:R-:W-:-:S05]  /*0840*/  IABS R9, R13 ;  /* 0x0000000d00097213 */ /* 0x004fca0000000000 */
[----:B------:R0:W2:Y:S02]  /*0850*/  F2I.FTZ.U32.TRUNC.NTZ R5, R4 ;  /* 0x0000000400057305 */ /* 0x0000a4000021f000 */
[----:B0-----:R-:W-:Y:S02]  /*0860*/  IMAD.MOV.U32 R4, RZ, RZ, RZ ;  /* 0x000000ffff047224 */ /* 0x001fe400078e00ff */
[----:B--2---:R-:W-:-:S04]  /*0870*/  IMAD.MOV R11, RZ, RZ, -R5 ;  /* 0x000000ffff0b7224 */ /* 0x004fc800078e0a05 */
[----:B------:R-:W-:-:S04]  /*0880*/  IMAD R11, R11, R14, RZ ;  /* 0x0000000e0b0b7224 */ /* 0x000fc800078e02ff */
[----:B------:R-:W-:-:S04]  /*0890*/  IMAD.HI.U32 R5, R5, R11, R4 ;  /* 0x0000000b05057227 */ /* 0x000fc800078e0004 */
[----:B------:R-:W-:Y:S02]  /*08a0*/  IMAD.MOV R11, RZ, RZ, -R15 ;  /* 0x000000ffff0b7224 */ /* 0x000fe400078e0a0f */
[----:B------:R-:W-:-:S04]  /*08b0*/  IMAD.HI.U32 R4, R5, R9, RZ ;  /* 0x0000000905047227 */ /* 0x000fc800078e00ff */
[----:B------:R-:W-:Y:S01]  /*08c0*/  IMAD R5, R4, R11, R9 ;  /* 0x0000000b04057224 */ /* 0x000fe200078e0209 */
[----:B------:R-:W-:Y:S01]  /*08d0*/  LOP3.LUT R9, R13, R6, RZ, 0x3c, !PT ;  /* 0x000000060d097212 */ /* 0x000fe200078e3cff */
[----:B------:R-:W-:-:S03]  /*08e0*/  VIADD R11, R10, 0xffffffe ;  /* 0x0ffffffe0a0b7836 */ /* 0x000fc60000000000 */
[----:B------:R-:W-:Y:S02]  /*08f0*/  ISETP.GT.U32.AND P1, PT, R14, R5, PT ;  /* 0x000000050e00720c */ /* 0x000fe40003f24070 */
[----:B------:R-:W-:-:S11]  /*0900*/  ISETP.GE.AND P2, PT, R9, RZ, PT ;  /* 0x000000ff0900720c */ /* 0x000fd60003f46270 */
[----:B------:R-:W-:Y:S02]  /*0910*/  @!P1 IMAD.IADD R5, R5, 0x1, -R14 ;  /* 0x0000000105059824 */ /* 0x000fe400078e0a0e */
[----:B------:R-:W-:Y:S01]  /*0920*/  @!P1 VIADD R4, R4, 0x1 ;  /* 0x0000000104049836 */ /* 0x000fe20000000000 */
[----:B------:R-:W-:Y:S02]  /*0930*/  ISETP.NE.AND P1, PT, R6, RZ, PT ;  /* 0x000000ff0600720c */ /* 0x000fe40003f25270 */
[----:B------:R-:W-:Y:S02]  /*0940*/  ISETP.GE.U32.AND P0, PT, R5, R14, PT ;  /* 0x0000000e0500720c */ /* 0x000fe40003f06070 */
[----:B------:R0:W2:Y:S02]  /*0950*/  F2I.FTZ.U32.TRUNC.NTZ R5, R11 ;  /* 0x0000000b00057305 */ /* 0x0000a4000021f000 */
[----:B0-----:R-:W0:Y:S09]  /*0960*/  LDC R11, c[0x0][0x290] ;  /* 0x0000a400ff0b7b82 */ /* 0x001e320000000800 */
[----:B------:R-:W-:-:S04]  /*0970*/  @P0 VIADD R4, R4, 0x1 ;  /* 0x0000000104040836 */ /* 0x000fc80000000000 */
[----:B------:R-:W-:Y:S02]  /*0980*/  IMAD.MOV.U32 R18, RZ, RZ, R4 ;  /* 0x000000ffff127224 */ /* 0x000fe400078e0004 */
[----:B--2---:R-:W-:Y:S02]  /*0990*/  IMAD.MOV R9, RZ, RZ, -R5 ;  /* 0x000000ffff097224 */ /* 0x004fe400078e0a05 */
[----:B------:R-:W-:Y:S01]  /*09a0*/  @!P2 IMAD.MOV R18, RZ, RZ, -R18 ;  /* 0x000000ffff12a224 */ /* 0x000fe200078e0a12 */
[----:B------:R-:W-:Y:S01]  /*09b0*/  @!P1 LOP3.LUT R18, RZ, R6, RZ, 0x33, !PT ;  /* 0x00000006ff129212 */ /* 0x000fe200078e33ff */
[----:B------:R-:W-:Y:S02]  /*09c0*/  IMAD R9, R9, R16, RZ ;  /* 0x0000001009097224 */ /* 0x000fe400078e02ff */
[----:B------:R-:W-:Y:S01]  /*09d0*/  IMAD.MOV.U32 R4, RZ, RZ, RZ ;  /* 0x000000ffff047224 */ /* 0x000fe200078e00ff */
[----:B------:R-:W-:-:S03]  /*09e0*/  IABS R10, R18 ;  /* 0x00000012000a7213 */ /* 0x000fc60000000000 */
[----:B------:R-:W-:-:S04]  /*09f0*/  IMAD.HI.U32 R4, R5, R9, R4 ;  /* 0x0000000905047227 */ /* 0x000fc800078e0004 */
[----:B------:R-:W-:-:S04]  /*0a00*/  IMAD.MOV.U32 R5, RZ, RZ, R10 ;  /* 0x000000ffff057224 */ /* 0x000fc800078e000a */
[----:B------:R-:W-:-:S04]  /*0a10*/  IMAD.HI.U32 R4, R4, R5, RZ ;  /* 0x0000000504047227 */ /* 0x000fc800078e00ff */
[----:B------:R-:W-:-:S04]  /*0a20*/  IMAD.MOV R9, RZ, RZ, -R4 ;  /* 0x000000ffff097224 */ /* 0x000fc800078e0a04 */
[----:B------:R-:W-:Y:S02]  /*0a30*/  IMAD R5, R16, R9, R5 ;  /* 0x0000000910057224 */ /* 0x000fe400078e0205 */
[----:B------:R-:W-:-:S03]  /*0a40*/  IMAD.MOV R9, RZ, RZ, -R18 ;  /* 0x000000ffff097224 */ /* 0x000fc600078e0a12 */
[----:B------:R-:W-:Y:S01]  /*0a50*/  ISETP.GT.U32.AND P1, PT, R16, R5, PT ;  /* 0x000000051000720c */ /* 0x000fe20003f24070 */
[----:B------:R-:W-:-:S12]  /*0a60*/  IMAD R6, R6, R9, R13 ;  /* 0x0000000906067224 */ /* 0x000fd800078e020d */
[----:B------:R-:W-:Y:S02]  /*0a70*/  @!P1 IMAD.IADD R5, R5, 0x1, -R16 ;  /* 0x0000000105059824 */ /* 0x000fe400078e0a10 */
[----:B------:R-:W-:Y:S01]  /*0a80*/  @!P1 VIADD R4, R4, 0x1 ;  /* 0x0000000104049836 */ /* 0x000fe20000000000 */
[----:B------:R-:W-:Y:S02]  /*0a90*/  ISETP.NE.AND P1, PT, R23, RZ, PT ;  /* 0x000000ff1700720c */ /* 0x000fe40003f25270 */
[----:B------:R-:W-:Y:S02]  /*0aa0*/  ISETP.GE.U32.AND P0, PT, R5, R16, PT ;  /* 0x000000100500720c */ /* 0x000fe40003f06070 */
[----:B------:R-:W-:-:S04]  /*0ab0*/  LOP3.LUT R5, R18, R23, RZ, 0x3c, !PT ;  /* 0x0000001712057212 */ /* 0x000fc800078e3cff */
[----:B------:R-:W-:Y:S01]  /*0ac0*/  ISETP.GE.AND P2, PT, R5, RZ, PT ;  /* 0x000000ff0500720c */ /* 0x000fe20003f46270 */
[----:B0-----:R-:W-:-:S05]  /*0ad0*/  VIADD R5, R11, 0x1f ;  /* 0x0000001f0b057836 */ /* 0x001fca0000000000 */
[----:B------:R-:W-:Y:S01]  /*0ae0*/  SHF.R.S32.HI R10, RZ, 0x1f, R5 ;  /* 0x0000001fff0a7819 */ /* 0x000fe20000011405 */
[----:B------:R-:W-:Y:S01]  /*0af0*/  @P0 VIADD R4, R4, 0x1 ;  /* 0x0000000104040836 */ /* 0x000fe20000000000 */
[----:B------:R-:W-:Y:S02]  /*0b00*/  ISETP.NE.AND P0, PT, R8, RZ, PT ;  /* 0x000000ff0800720c */ /* 0x000fe40003f05270 */
[----:B------:R-:W-:-:S03]  /*0b10*/  LEA.HI R5, R10, R5, RZ, 0x5 ;  /* 0x000000050a057211 */ /* 0x000fc600078f28ff */
[----:B------:R-:W-:Y:S01]  /*0b20*/  @!P2 IMAD.MOV R4, RZ, RZ, -R4 ;  /* 0x000000ffff04a224 */ /* 0x000fe200078e0a04 */
[----:B------:R-:W-:Y:S02]  /*0b30*/  @!P1 LOP3.LUT R4, RZ, R23, RZ, 0x33, !PT ;  /* 0x00000017ff049212 */ /* 0x000fe400078e33ff */
[----:B------:R-:W-:-:S03]  /*0b40*/  SHF.R.S32.HI R5, RZ, 0x5, R5 ;  /* 0x00000005ff057819 */ /* 0x000fc60000011405 */
[----:B------:R-:W-:-:S04]  /*0b50*/  IMAD.MOV R14, RZ, RZ, -R4 ;  /* 0x000000ffff0e7224 */ /* 0x000fc800078e0a04 */
[----:B------:R-:W-:Y:S01]  /*0b60*/  IMAD R23, R23, R14, R18 ;  /* 0x0000000e17177224 */ /* 0x000fe200078e0212 */
[----:B------:R-:W-:Y:S06]  /*0b70*/  @!P0 BRA `(.L_x_10) ;  /* 0x000000a000a88947 */ /* 0x000fec0003800000 */
[----:B------:R-:W-:-:S13]  /*0b80*/  ISETP.NE.AND P0, PT, R8, 0x1, PT ;  /* 0x000000010800780c */ /* 0x000fda0003f05270 */
[----:B------:R-:W-:Y:S05]  /*0b90*/  @P0 EXIT ;  /* 0x000000000000094d */ /* 0x000fea0003800000 */
[----:B------:R-:W-:Y:S01]  /*0ba0*/  ISETP.GE.AND P0, PT, R11, 0x1, PT ;  /* 0x000000010b00780c */ /* 0x000fe20003f06270 */
[----:B------:R-:W-:Y:S01]  /*0bb0*/  UMOV UR4, URZ ;  /* 0x0000003f00047c82 */ /* 0x000fe20008000000 */
[----:B------:R-:W-:Y:S02]  /*0bc0*/  CS2R R86, SRZ ;  /* 0x0000000000567805 */ /* 0x000fe4000001ff00 */
[----:B------:R-:W-:Y:S02]  /*0bd0*/  CS2R R88, SRZ ;  /* 0x0000000000587805 */ /* 0x000fe4000001ff00 */
[----:B------:R-:W-:Y:S02]  /*0be0*/  CS2R R90, SRZ ;  /* 0x00000000005a7805 */ /* 0x000fe4000001ff00 */
[----:B------:R-:W-:Y:S02]  /*0bf0*/  CS2R R92, SRZ ;  /* 0x00000000005c7805 */ /* 0x000fe4000001ff00 */
[----:B------:R-:W-:-:S02]  /*0c00*/  CS2R R94, SRZ ;  /* 0x00000000005e7805 */ /* 0x000fc4000001ff00 */
[----:B------:R-:W-:Y:S02]  /*0c10*/  CS2R R96, SRZ ;  /* 0x0000000000607805 */ /* 0x000fe4000001ff00 */
        /* <DEDUP_REMOVED lines=57> */
[----:B------:R-:W-:Y:S01]  /*0fb0*/  CS2R R84, SRZ ;  /* 0x0000000000547805 */ /* 0x000fe2000001ff00 */
[----:B------:R-:W-:Y:S06]  /*0fc0*/  @!P0 BRA `(.L_x_11) ;  /* 0x0000000000948947 */ /* 0x000fec0003800000 */
[----:B------:R-:W-:-:S04]  /*0fd0*/  LOP3.LUT R7, R3, 0x1, RZ, 0xfc, !PT ;  /* 0x0000000103077812 */ /* 0x000fc800078efcff */
[----:B------:R-:W-:-:S13]  /*0fe0*/  ISETP.NE.AND P0, PT, R7, 0x3, PT ;  /* 0x000000030700780c */ /* 0x000fda0003f05270 */
[----:B------:R-:W-:Y:S05]  /*0ff0*/  @!P0 BRA `(.L_x_12) ;  /* 0x0000000000048947 */ /* 0x000fea0003800000 */
[----:B------:R-:W-:Y:S01]  /*1000*/  BPT.TRAP 0x1 ;  /* 0x000000040000795c */ /* 0x000fe20000300000 */
.L_x_12:
[----:B------:R-:W0:Y:S01]  /*1010*/  S2UR UR5, SR_CgaCtaId ;  /* 0x00000000000579c3 */ /* 0x000e220000008800 */
[----:B------:R-:W-:Y:S01]  /*1020*/  SHF.L.U32 R7, RZ, 0x1f, RZ ;  /* 0x0000001fff077819 */ /* 0x000fe200000006ff */
[----:B------:R-:W-:Y:S02]  /*1030*/  UMOV UR4, 0x400 ;  /* 0x0000040000047882 */ /* 0x000fe40000000000 */
[----:B0-----:R-:W-:-:S12]  /*1040*/  ULEA UR6, UR5, UR4, 0x18 ;  /* 0x0000000405067291 */ /* 0x001fd8000f8ec03f */
.L_x_13:
[----:B0-----:R-:W-:-:S04]  /*1050*/  IMAD.U32 R8, RZ, RZ, UR6 ;  /* 0x00000006ff087e24 */ /* 0x001fc8000f8e00ff */
[----:B------:R0:W2:Y:S03]  /*1060*/  SYNCS.PHASECHK.TRANS64.TRYWAIT P0, [R8+URZ+0x38000], R7 ;  /* 0x03800007080075a7 */ /* 0x0000a6000800017f */
[----:B--2---:R-:W-:Y:S05]  /*1070*/  @!P0 NANOSLEEP.SYNCS 0x989680 ;  /* 0x009896800000895d */ /* 0x004fea0003900000 */
[----:B------:R-:W2:Y:S02]  /*1080*/  @!P0 SYNCS.PHASECHK.TRANS64 P0, [R8+URZ+0x38000], R7 ;  /* 0x03800007080085a7 */ /* 0x000ea4000800007f */
[----:B--2---:R-:W-:Y:S05]  /*1090*/  @!P0 BRA `(.L_x_13) ;  /* 0xfffffffc00ec8947 */ /* 0x004fea000383ffff */
[----:B------:R-:W-:Y:S01]  /*10a0*/  UIADD3 UR4, UR6, 0x1c000, URZ ;  /* 0x0001c00006047890 */ /* 0x000fe2000fffe03f */
[----:B------:R-:W-:Y:S01]  /*10b0*/  WARPGROUP.ARRIVE ;  /* 0x00000000000079c5 */ /* 0x000fe20000000000 */
[----:B------:R-:W-:Y:S02]  /*10c0*/  UMOV UR7, 0x40000040 ;  /* 0x4000004000077882 */ /* 0x000fe40000000000 */
[----:B------:R-:W-:Y:S02]  /*10d0*/  USHF.R.U32.HI UR5, URZ, 0x4, UR4 ;  /* 0x000000043f057899 */ /* 0x000fe40008011604 */
[----:B------:R-:W-:Y:S02]  /*10e0*/  USHF.R.U32.HI UR4, URZ, 0x4, UR6 ;  /* 0x000000043f047899 */ /* 0x000fe40008011606 */
[----:B------:R-:W-:Y:S02]  /*10f0*/  ULOP3.LUT UR5, UR5, 0x3fff, URZ, 0xc0, !UPT ;  /* 0x00003fff05057892 */ /* 0x000fe4000f8ec03f */
[----:B------:R-:W-:-:S02]  /*1100*/  ULOP3.LUT UR8, UR4, 0x3fff, URZ, 0xc0, !UPT ;  /* 0x00003fff04087892 */ /* 0x000fc4000f8ec03f */
[----:B------:R-:W-:-:S03]  /*1110*/  ULOP3.LUT UR9, UR5, 0x1000000, URZ, 0xfc, !UPT ;  /* 0x0100000005097892 */ /* 0x000fc6000f8efc3f */
[----:B------:R-:W-:Y:S02]  /*1120*/  UMOV UR5, 0x40000040 ;  /* 0x4000004000057882 */ /* 0x000fe40000000000 */
[----:B------:R-:W-:Y:S02]  /*1130*/  UMOV UR4, UR8 ;  /* 0x0000000800047c82 */ /* 0x000fe40008000000 */
[----:B------:R-:W-:Y:S02]  /*1140*/  UMOV UR6, UR9 ;  /* 0x0000000900067c82 */ /* 0x000fe40008000000 */
[----:B------:R-:W-:Y:S01]  /*1150*/  HGMMA.64x128x16.F32 R88, gdesc[UR4].tnspA.tnspB, RZ, !UPT ;  /* 0x61e00000045879f0 */ /* 0x000fe2000c7008ff */
[----:B------:R-:W-:Y:S01]  /*1160*/  UIADD3 UR4, UR8, 0x100, URZ ;  /* 0x0000010008047890 */ /* 0x000fe2000fffe03f */
[----:B------:R-:W-:-:S10]  /*1170*/  UMOV UR5, 0x40000040 ;  /* 0x4000004000057882 */ /* 0x000fd40000000000 */
[----:B------:R-:W-:Y:S01]  /*1180*/  HGMMA.64x128x16.F32 R24, gdesc[UR4].tnspA.tnspB, RZ, !UPT ;  /* 0x61e00000041879f0 */ /* 0x000fe2000c7008ff */
[----:B------:R-:W-:Y:S02]  /*1190*/  UIADD3 UR4, UR8, 0x80, URZ ;  /* 0x0000008008047890 */ /* 0x000fe4000fffe03f */
[----:B------:R-:W-:Y:S01]  /*11a0*/  UIADD3 UR6, UR9, 0x80, URZ ;  /* 0x0000008009067890 */ /* 0x000fe2000fffe03f */
[----:B------:R-:W-:Y:S01]  /*11b0*/  UMOV UR5, 0x40000040 ;  /* 0x4000004000057882 */ /* 0x000fe20000000000 */
[----:B------:R-:W-:-:S07]  /*11c0*/  UMOV UR7, 0x40000040 ;  /* 0x4000004000077882 */ /* 0x000fce0000000000 */
[----:B------:R-:W-:Y:S01]  /*11d0*/  HGMMA.64x128x16.F32 R88, gdesc[UR4].tnspA.tnspB, R88 ;  /* 0x61e00000045879f0 */ /* 0x000fe20008700858 */
[----:B------:R-:W-:Y:S01]  /*11e0*/  UIADD3 UR4, UR8, 0x180, URZ ;  /* 0x0000018008047890 */ /* 0x000fe2000fffe03f */
[----:B------:R-:W-:-:S10]  /*11f0*/  UMOV UR5, 0x40000040 ;  /* 0x4000004000057882 */ /* 0x000fd40000000000 */
[----:B------:R-:W-:Y:S01]  /*1200*/  HGMMA.64x128x16.F32 R24, gdesc[UR4].tnspA.tnspB, R24, gsb0 ;  /* 0x61e00000041879f0 */ /* 0x000fe20008000818 */
[----:B------:R-:W-:-:S05]  /*1210*/  UMOV UR4, 0x1 ;  /* 0x0000000100047882 */ /* 0x000fca0000000000 */
.L_x_11:
[----:B0-----:R-:W-:-:S05]  /*1220*/  VIMNMX R8, R5, 0x1, PT ;  /* 0x0000000105087848 */ /* 0x001fca0003fe0100 */
[----:B------:R-:W-:-:S05]  /*1230*/  IMAD.IADD R5, R5, 0x1, -R8 ;  /* 0x0000000105057824 */ /* 0x000fca00078e0a08 */
[----:B------:R-:W-:-:S13]  /*1240*/  ISETP.GE.AND P0, PT, R5, 0x1, PT ;  /* 0x000000010500780c */ /* 0x000fda0003f06270 */
[----:B------:R-:W-:Y:S05]  /*1250*/  @!P0 BRA `(.L_x_14) ;  /* 0x0000000400048947 */ /* 0x000fea0003800000 */
[----:B------:R-:W0:Y:S01]  /*1260*/  S2UR UR6, SR_CgaCtaId ;  /* 0x00000000000679c3 */ /* 0x000e220000008800 */
[----:B------:R-:W-:Y:S01]  /*1270*/  UMOV UR5, 0x400 ;  /* 0x0000040000057882 */ /* 0x000fe20000000000 */
[----:B------:R-:W-:Y:S01]  /*1280*/  LOP3.LUT R11, R3, 0x1, RZ, 0xfc, !PT ;  /* 0x00000001030b7812 */ /* 0x000fe200078efcff */
[----:B------:R-:W-:Y:S01]  /*1290*/  IMAD.MOV.U32 R10, RZ, RZ, RZ ;  /* 0x000000ffff0a7224 */ /* 0x000fe200078e00ff */
[----:B------:R-:W-:Y:S01]  /*12a0*/  UISETP.NE.U32.AND UP0, UPT, UR4, URZ, UPT ;  /* 0x0000003f0400728c */ /* 0x000fe2000bf05070 */
[----:B------:R-:W-:Y:S01]  /*12b0*/  IMAD.MOV.U32 R7, RZ, RZ, R5 ;  /* 0x000000ffff077224 */ /* 0x000fe200078e0005 */
[----:B0-----:R-:W-:-:S04]  /*12c0*/  ULEA UR14, UR6, UR5, 0x18 ;  /* 0x00000005060e7291 */ /* 0x001fc8000f8ec03f */
[----:B------:R-:W-:-:S04]  /*12d0*/  UIADD3 UR5, UR14, 0x1c000, URZ ;  /* 0x0001c0000e057890 */ /* 0x000fc8000fffe03f */
[----:B------:R-:W-:Y:S02]  /*12e0*/  USHF.R.U32.HI UR6, URZ, 0x4, UR5 ;  /* 0x000000043f067899 */ /* 0x000fe40008011605 */
[----:B------:R-:W-:Y:S02]  /*12f0*/  USHF.R.U32.HI UR5, URZ, 0x4, UR14 ;  /* 0x000000043f057899 */ /* 0x000fe4000801160e */
[----:B------:R-:W-:Y:S02]  /*1300*/  ULOP3.LUT UR6, UR6, 0x3fff, URZ, 0xc0, !UPT ;  /* 0x00003fff06067892 */ /* 0x000fe4000f8ec03f */
[----:B------:R-:W-:Y:S02]  /*1310*/  ULOP3.LUT UR15, UR5, 0x3fff, URZ, 0xc0, !UPT ;  /* 0x00003fff050f7892 */ /* 0x000fe4000f8ec03f */
[----:B------:R-:W-:Y:S01]  /*1320*/  ULOP3.LUT UR16, UR6, 0x1000000, URZ, 0xfc, !UPT ;  /* 0x0100000006107892 */ /* 0x000fe2000f8efc3f */
[----:B------:R-:W-:-:S11]  /*1330*/  UMOV UR5, URZ ;  /* 0x0000003f00057c82 */ /* 0x000fd60008000000 */
.L_x_19:
[----:B------:R-:W-:-:S13]  /*1340*/  ISETP.NE.AND P1, PT, R11, 0x3, PT ;  /* 0x000000030b00780c */ /* 0x000fda0003f25270 */
[----:B0-----:R-:W-:Y:S05]  /*1350*/  @!P1 BRA `(.L_x_15) ;  /* 0x0000000000049947 */ /* 0x001fea0003800000 */
[----:B------:R-:W-:Y:S01]  /*1360*/  BPT.TRAP 0x1 ;  /* 0x000000040000795c */ /* 0x000fe20000300000 */
.L_x_15:
[----:B------:R-:W-:Y:S01]  /*1370*/  SHF.L.U32 R8, R10, 0x1f, RZ ;  /* 0x0000001f0a087819 */ /* 0x000fe200000006ff */
[----:B------:R-:W-:-:S12]  /*1380*/  ULEA UR6, UR4, UR14, 0x3 ;  /* 0x0000000e04067291 */ /* 0x000fd8000f8e183f */
.L_x_16:
[----:B0-----:R-:W-:-:S04]  /*1390*/  IMAD.U32 R9, RZ, RZ, UR6 ;  /* 0x00000006ff097e24 */ /* 0x001fc8000f8e00ff */
[----:B------:R0:W2:Y:S03]  /*13a0*/  SYNCS.PHASECHK.TRANS64.TRYWAIT P0, [R9+URZ+0x38000], R8 ;  /* 0x03800008090075a7 */ /* 0x0000a6000800017f */
[----:B--2---:R-:W-:Y:S05]  /*13b0*/  @!P0 NANOSLEEP.SYNCS 0x989680 ;  /* 0x009896800000895d */ /* 0x004fea0003900000 */
[----:B------:R-:W2:Y:S02]  /*13c0*/  @!P0 SYNCS.PHASECHK.TRANS64 P0, [R9+URZ+0x38000], R8 ;  /* 0x03800008090085a7 */ /* 0x000ea4000800007f */
[----:B--2---:R-:W-:Y:S05]  /*13d0*/  @!P0 BRA `(.L_x_16) ;  /* 0xfffffffc00ec8947 */ /* 0x004fea000383ffff */
[----:B------:R-:W-:Y:S01]  /*13e0*/  ULEA UR6, UR4, UR15, 0x9 ;  /* 0x0000000f04067291 */ /* 0x000fe2000f8e483f */
[----:B------:R-:W-:Y:S01]  /*13f0*/  WARPGROUP.ARRIVE ;  /* 0x00000000000079c5 */ /* 0x000fe20000000000 */
[----:B------:R-:W-:Y:S01]  /*1400*/  ULEA UR7, UR4, UR16, 0x9 ;  /* 0x0000001004077291 */ /* 0x000fe2000f8e483f */
[----:B------:R-:W-:Y:S01]  /*1410*/  UMOV UR9, 0x40000040 ;  /* 0x4000004000097882 */ /* 0x000fe20000000000 */
[----:B------:R-:W-:-:S03]  /*1420*/  UMOV UR11, 0x40000040 ;  /* 0x40000040000b7882 */ /* 0x000fc60000000000 */
[----:B------:R-:W-:Y:S02]  /*1430*/  UMOV UR8, UR6 ;  /* 0x0000000600087c82 */ /* 0x000fe40008000000 */
[----:B------:R-:W-:Y:S02]  /*1440*/  UMOV UR10, UR7 ;  /* 0x00000007000a7c82 */ /* 0x000fe40008000000 */
[----:B------:R-:W-:Y:S01]  /*1450*/  HGMMA.64x128x16.F32 R88, gdesc[UR8].tnspA.tnspB, R88, UP0 ;  /* 0x61e00000085879f0 */ /* 0x000fe2000bf00858 */
[----:B------:R-:W-:Y:S01]  /*1460*/  UIADD3 UR8, UR6, 0x100, URZ ;  /* 0x0000010006087890 */ /* 0x000fe2000fffe03f */
[----:B------:R-:W-:-:S10]  /*1470*/  UMOV UR9, 0x40000040 ;  /* 0x4000004000097882 */ /* 0x000fd40000000000 */
[----:B------:R-:W-:Y:S01]  /*1480*/  HGMMA.64x128x16.F32 R24, gdesc[UR8].tnspA.tnspB, R24, UP0 ;  /* 0x61e00000081879f0 */ /* 0x000fe2000bf00818 */
[----:B------:R-:W-:Y:S02]  /*1490*/  UIADD3 UR8, UR6, 0x80, URZ ;  /* 0x0000008006087890 */ /* 0x000fe4000fffe03f */
[----:B------:R-:W-:Y:S01]  /*14a0*/  UIADD3 UR10, UR7, 0x80, URZ ;  /* 0x00000080070a7890 */ /* 0x000fe2000fffe03f */
[----:B------:R-:W-:Y:S01]  /*14b0*/  UMOV UR9, 0x40000040 ;  /* 0x4000004000097882 */ /* 0x000fe20000000000 */
[----:B------:R-:W-:-:S07]  /*14c0*/  UMOV UR11, 0x40000040 ;  /* 0x40000040000b7882 */ /* 0x000fce0000000000 */
[----:B------:R-:W-:Y:S01]  /*14d0*/  HGMMA.64x128x16.F32 R88, gdesc[UR8].tnspA.tnspB, R88 ;  /* 0x61e00000085879f0 */ /* 0x000fe20008700858 */
[----:B------:R-:W-:Y:S01]  /*14e0*/  UIADD3 UR8, UR6, 0x180, URZ ;  /* 0x0000018006087890 */ /* 0x000fe2000fffe03f */
[----:B------:R-:W-:-:S10]  /*14f0*/  UMOV UR9, 0x40000040 ;  /* 0x4000004000097882 */ /* 0x000fd40000000000 */
[----:B------:R-:W-:Y:S03]  /*1500*/  HGMMA.64x128x16.F32 R24, gdesc[UR8].tnspA.tnspB, R24, gsb0 ;  /* 0x61e00000081879f0 */ /* 0x000fe60008000818 */
[----:B------:R-:W-:Y:S02]  /*1510*/  WARPGROUP.DEPBAR.LE gsb0, 0x1 ;  /* 0x00008000000079c5 */ /* 0x000fe40000010100 */
[----:B------:R-:W-:Y:S05]  /*1520*/  @!P1 BRA `(.L_x_17) ;  /* 0x0000000000049947 */ /* 0x000fea0003800000 */
[----:B------:R-:W-:Y:S01]  /*1530*/  BPT.TRAP 0x1 ;  /* 0x000000040000795c */ /* 0x000fe20000300000 */
.L_x_17:
[----:B------:R-:W-:Y:S01]  /*1540*/  ULEA UR6, UR5, UR14, 0x3 ;  /* 0x0000000e05067291 */ /* 0x000fe2000f8e183f */
[----:B------:R-:W-:-:S03]  /*1550*/  ISETP.GT.U32.AND P0, PT, R3, 0x1, PT ;  /* 0x000000010300780c */ /* 0x000fc60003f04070 */
[----:B------:R-:W-:-:S04]  /*1560*/  UIADD3 UR6, UR6, 0x38070, URZ ;  /* 0x0003807006067890 */ /* 0x000fc8000fffe03f */
[----:B------:R-:W-:-:S09]  /*1570*/  UPRMT UR6, URZ, 0x654, UR6 ;  /* 0x000006543f067896 */ /* 0x000fd20008000006 */
[----:B------:R-:W-:Y:S01]  /*1580*/  SYNCS.ARRIVE.TRANS64.RED.A1T0 RZ, [UR6], RZ ;  /* 0x000000ffffff79a7 */ /* 0x000fe20008100406 */
[----:B------:R-:W-:Y:S05]  /*1590*/  @P0 BRA `(.L_x_18) ;  /* 0x0000000000040947 */ /* 0x000fea0003800000 */
[----:B------:R-:W-:Y:S01]  /*15a0*/  BPT.TRAP 0x1 ;  /* 0x000000040000795c */ /* 0x000fe20000300000 */
.L_x_18:
[----:B------:R-:W-:Y:S01]  /*15b0*/  UIADD3 UR4, UR4, 0x1, URZ ;  /* 0x0000000104047890 */ /* 0x000fe2000fffe03f */
[C---:B------:R-:W-:Y:S01]  /*15c0*/  ISETP.GT.AND P0, PT, R7.reuse, 0x1, PT ;  /* 0x000000010700780c */ /* 0x040fe20003f04270 */
[----:B------:R-:W-:Y:S01]  /*15d0*/  UIADD3 UR5, UR5, 0x1, URZ ;  /* 0x0000000105057890 */ /* 0x000fe2000fffe03f */
[----:B------:R-:W-:Y:S01]  /*15e0*/  VIADD R7, R7, 0xffffffff ;  /* 0xffffffff07077836 */ /* 0x000fe20000000000 */
[----:B------:R-:W-:Y:S02]  /*15f0*/  UISETP.NE.AND UP0, UPT, UR4, 0xe, UPT ;  /* 0x0000000e0400788c */ /* 0x000fe4000bf05270 */
[----:B------:R-:W-:Y:S02]  /*1600*/  UISETP.NE.AND UP1, UPT, UR5, 0xe, UPT ;  /* 0x0000000e0500788c */ /* 0x000fe4000bf25270 */
[----:B------:R-:W-:Y:S02]  /*1610*/  USEL UR6, URZ, 0x1, UP0 ;  /* 0x000000013f067887 */ /* 0x000fe40008000000 */
[----:B------:R-:W-:-:S02]  /*1620*/  USEL UR4, UR4, URZ, UP0 ;  /* 0x0000003f04047287 */ /* 0x000fc40008000000 */
[----:B------:R-:W-:Y:S02]  /*1630*/  USEL UR5, UR5, URZ, UP1 ;  /* 0x0000003f05057287 */ /* 0x000fe40008800000 */
[----:B------:R-:W-:Y:S01]  /*1640*/  UPLOP3.LUT UP0, UPT, UPT, UPT, UPT, 0x80, 0x0 ;  /* 0x000000000000789c */ /* 0x000fe20003f0f070 */
[----:B------:R-:W-:Y:S01]  /*1650*/  LOP3.LUT R10, R10, UR6, RZ, 0x3c, !PT ;  /* 0x000000060a0a7c12 */ /* 0x000fe2000f8e3cff */
[----:B------:R-:W-:Y:S09]  /*1660*/  @P0 BRA `(.L_x_19) ;  /* 0xfffffffc00340947 */ /* 0x000ff2000383ffff */
.L_x_14:
[----:B------:R-:W2:Y:S01]  /*1670*/  LDC R7, c[0x0][0x290] ;  /* 0x0000a400ff077b82 */ /* 0x000ea20000000800 */
[----:B------:R-:W-:Y:S02]  /*1680*/  WARPGROUP.DEPBAR.LE gsb0, 0x0 ;  /* 0x00008000000079c5 */ /* 0x000fe40000010000 */
[----:B--2---:R-:W-:-:S13]  /*1690*/  ISETP.GE.AND P0, PT, R7, 0x1, PT ;  /* 0x000000010700780c */ /* 0x004fda0003f06270 */
[----:B------:R-:W-:Y:S05]  /*16a0*/  @!P0 BRA `(.L_x_20) ;  /* 0x0000000000488947 */ /* 0x000fea0003800000 */
[----:B------:R-:W-:-:S04]  /*16b0*/  LOP3.LUT R7, R3, 0x1, RZ, 0xfc, !PT ;  /* 0x0000000103077812 */ /* 0x000fc800078efcff */
[----:B------:R-:W-:-:S13]  /*16c0*/  ISETP.NE.AND P0, PT, R7, 0x3, PT ;  /* 0x000000030700780c */ /* 0x000fda0003f05270 */
[----:B------:R-:W-:Y:S05]  /*16d0*/  @!P0 BRA `(.L_x_21) ;  /* 0x0000000000048947 */ /* 0x000fea0003800000 */
[----:B------:R-:W-:Y:S01]  /*16e0*/  BPT.TRAP 0x1 ;  /* 0x000000040000795c */ /* 0x000fe20000300000 */
.L_x_21:
[----:B------:R-:W2:Y:S01]  /*16f0*/  S2R R10, SR_CgaCtaId ;  /* 0x00000000000a7919 */ /* 0x000ea20000008800 */
[----:B0-----:R-:W-:Y:S02]  /*1700*/  SHF.R.U32.HI R8, RZ, 0x1, R5 ;  /* 0x00000001ff087819 */ /* 0x001fe40000011605 */
[----:B------:R-:W-:Y:S02]  /*1710*/  MOV R7, 0x400 ;  /* 0x0000040000077802 */ /* 0x000fe40000000f00 */
[----:B------:R-:W-:Y:S01]  /*1720*/  ISETP.GT.U32.AND P0, PT, R3, 0x1, PT ;  /* 0x000000010300780c */ /* 0x000fe20003f04070 */
[----:B------:R-:W-:-:S05]  /*1730*/  IMAD.WIDE.U32 R8, R8, -0x6db6db6d, RZ ;  /* 0x9249249308087825 */ /* 0x000fca00078e00ff */
[----:B------:R-:W-:-:S05]  /*1740*/  SHF.R.U32.HI R8, RZ, 0x2, R9 ;  /* 0x00000002ff087819 */ /* 0x000fca0000011609 */
[----:B------:R-:W-:Y:S01]  /*1750*/  IMAD R5, R8, -0xe, R5 ;  /* 0xfffffff208057824 */ /* 0x000fe200078e0205 */
[----:B--2---:R-:W-:-:S05]  /*1760*/  LEA R10, R10, R7, 0x18 ;  /* 0x000000070a0a7211 */ /* 0x004fca00078ec0ff */
[----:B------:R-:W-:-:S04]  /*1770*/  IMAD R5, R5, 0x8, R10 ;  /* 0x0000000805057824 */ /* 0x000fc800078e020a */
[----:B------:R-:W-:-:S05]  /*1780*/  VIADD R5, R5, 0x38070 ;  /* 0x0003807005057836 */ /* 0x000fca0000000000 */
[----:B------:R-:W-:-:S04]  /*1790*/  PRMT R5, RZ, 0x654, R5 ;  /* 0x00000654ff057816 */ /* 0x000fc80000000005 */
[----:B------:R2:W-:Y:S01]  /*17a0*/  SYNCS.ARRIVE.TRANS64.RED.A1T0 RZ, [R5+URZ], RZ ;  /* 0x000000ff05ff79a7 */ /* 0x0005e2000810043f */
[----:B------:R-:W-:Y:S05]  /*17b0*/  @P0 BRA `(.L_x_20) ;  /* 0x0000000000040947 */ /* 0x000fea0003800000 */
[----:B------:R-:W-:Y:S01]  /*17c0*/  BPT.TRAP 0x1 ;  /* 0x000000040000795c */ /* 0x000fe20000300000 */
.L_x_20:
[----:B0-----:R-:W0:Y:S01]  /*17d0*/  S2R R8, SR_TID.X ;  /* 0x0000000000087919 */ /* 0x001e220000002100 */
[----:B------:R-:W4:Y:S01]  /*17e0*/  LDC.64 R16, c[0x0][0x280] ;  /* 0x0000a000ff107b82 */ /* 0x000f220000000a00 */
[----:B------:R-:W-:Y:S01]  /*17f0*/  IMAD.SHL.U32 R6, R6, 0x80, RZ ;  /* 0x0000008006067824 */ /* 0x000fe200078e00ff */
[----:B------:R-:W-:Y:S01]  /*1800*/  SHF.R.S32.HI R18, RZ, 0x1f, R4 ;  /* 0x0000001fff127819 */ /* 0x000fe20000011404 */
[----:B------:R-:W1:Y:S05]  /*1810*/  S2R R13, SR_CTAID.X ;  /* 0x00000000000d7919 */ /* 0x000e6a0000002500 */
[----:B------:R-:W3:Y:S01]  /*1820*/  LDC.64 R14, c[0x0][0x5d0] ;  /* 0x00017400ff0e7b82 */ /* 0x000ee20000000a00 */
[----:B----4-:R-:W-:-:S02]  /*1830*/  ISETP.GE.AND P0, PT, R6, R17, PT ;  /* 0x000000110600720c */ /* 0x010fc40003f06270 */
[----:B0-----:R-:W-:-:S04]  /*1840*/  SHF.R.S32.HI R3, RZ, 0x1f, R8 ;  /* 0x0000001fff037819 */ /* 0x001fc80000011408 */
[----:B------:R-:W-:-:S04]  /*1850*/  LEA.HI R3, R3, R8, RZ, 0x7 ;  /* 0x0000000803037211 */ /* 0x000fc800078f38ff */
[----:B------:R-:W-:-:S05]  /*1860*/  LOP3.LUT R3, R3, 0xffffff80, RZ, 0xc0, !PT ;  /* 0xffffff8003037812 */ /* 0x000fca00078ec0ff */
[----:B------:R-:W-:-:S05]  /*1870*/  IMAD.IADD R3, R8, 0x1, -R3 ;  /* 0x0000000108037824 */ /* 0x000fca00078e0a03 */
[----:B------:R-:W-:-:S04]  /*1880*/  SHF.R.S32.HI R10, RZ, 0x1f, R3 ;  /* 0x0000001fff0a7819 */ /* 0x000fc80000011403 */
[----:B--2---:R-:W-:-:S04]  /*1890*/  LEA.HI R5, R10, R3, RZ, 0x2 ;  /* 0x000000030a057211 */ /* 0x004fc800078f10ff */
[--C-:B------:R-:W-:Y:S02]  /*18a0*/  SHF.R.S32.HI R8, RZ, 0x2, R5.reuse ;  /* 0x00000002ff087819 */ /* 0x100fe40000011405 */
[----:B------:R-:W-:-:S04]  /*18b0*/  SHF.R.S32.HI R7, RZ, 0x1f, R5 ;  /* 0x0000001fff077819 */ /* 0x000fc80000011405 */
[----:B------:R-:W-:-:S04]  /*18c0*/  LEA.HI R7, R7, R8, RZ, 0x3 ;  /* 0x0000000807077211 */ /* 0x000fc800078f18ff */
[----:B------:R-:W-:-:S05]  /*18d0*/  LOP3.LUT R7, R7, 0xfffffff8, RZ, 0xc0, !PT ;  /* 0xfffffff807077812 */ /* 0x000fca00078ec0ff */
[----:B------:R-:W-:Y:S01]  /*18e0*/  IMAD.IADD R8, R8, 0x1, -R7 ;  /* 0x0000000108087824 */ /* 0x000fe200078e0a07 */
[----:B------:R-:W-:Y:S02]  /*18f0*/  LEA.HI R7, R10, R3, RZ, 0x5 ;  /* 0x000000030a077211 */ /* 0x000fe400078f28ff */
[----:B------:R-:W-:Y:S01]  /*1900*/  LOP3.LUT R10, R5, 0xfffffffc, RZ, 0xc0, !PT ;  /* 0xfffffffc050a7812 */ /* 0x000fe200078ec0ff */
[----:B-1----:R-:W-:Y:S01]  /*1910*/  IMAD.SHL.U32 R5, R13, 0x80, RZ ;  /* 0x000000800d057824 */ /* 0x002fe200078e00ff */
[----:B------:R-:W-:Y:S02]  /*1920*/  SHF.R.S32.HI R9, RZ, 0x1f, R8 ;  /* 0x0000001fff097819 */ /* 0x000fe40000011408 */
[----:B------:R-:W-:Y:S01]  /*1930*/  SHF.R.S32.HI R7, RZ, 0x5, R7 ;  /* 0x00000005ff077819 */ /* 0x000fe20000011407 */
[----:B------:R-:W-:Y:S01]  /*1940*/  IMAD.IADD R22, R3, 0x1, -R10 ;  /* 0x0000000103167824 */ /* 0x000fe200078e0a0a */
[----:B------:R-:W-:Y:S02]  /*1950*/  ISETP.GE.OR P0, PT, R5, R16, P0 ;  /* 0x000000100500720c */ /* 0x000fe40000706670 */
[----:B------:R-:W-:Y:S01]  /*1960*/  SHF.R.S32.HI R3, RZ, 0x1f, R6 ;  /* 0x0000001fff037819 */ /* 0x000fe20000011406 */
[----:B------:R-:W-:-:S04]  /*1970*/  IMAD.WIDE R10, R7, 0x10, R8 ;  /* 0x00000010070a7825 */ /* 0x000fc800078e0208 */
[----:B------:R-:W-:Y:S02]  /*1980*/  IMAD.SHL.U32 R12, R22, 0x2, RZ ;  /* 0x00000002160c7824 */ /* 0x000fe400078e00ff */
[----:B------:R-:W-:-:S03]  /*1990*/  IMAD.WIDE R10, R13, 0x80, R10 ;  /* 0x000000800d0a7825 */ /* 0x000fc600078e020a */
[--C-:B------:R-:W-:Y:S01]  /*19a0*/  SHF.R.S32.HI R13, RZ, 0x1f, R12.reuse ;  /* 0x0000001fff0d7819 */ /* 0x100fe2000001140c */
[-C--:B---3--:R-:W-:Y:S02]  /*19b0*/  IMAD R19, R11, R14.reuse, RZ ;  /* 0x0000000e0b137224 */ /* 0x088fe400078e02ff */
[----:B------:R-:W-:Y:S01]  /*19c0*/  IMAD.WIDE.U32 R20, R10, R14, R12 ;  /* 0x0000000e0a147225 */ /* 0x000fe200078e000c */
[----:B------:R-:W-:Y:S06]  /*19d0*/  @P0 EXIT ;  /* 0x000000000000094d */ /* 0x000fec0003800000 */
[----:B------:R-:W-:Y:S01]  /*19e0*/  ULDC.64 UR6, c[0x0][0x288] ;  /* 0x0000a20000067ab9 */ /* 0x000fe20000000a00 */
[----:B------:R-:W-:Y:S01]  /*19f0*/  IMAD R19, R10, R15, R19 ;  /* 0x0000000f0a137224 */ /* 0x000fe200078e0213 */
[----:B------:R-:W-:Y:S01]  /*1a00*/  ISETP.GE.AND P0, PT, R23, UR6, PT ;  /* 0x0000000617007c0c */ /* 0x000fe2000bf06270 */
[----:B------:R-:W-:Y:S01]  /*1a10*/  ULDC.64 UR4, c[0x0][0x5e0] ;  /* 0x0001780000047ab9 */ /* 0x000fe20000000a00 */
[----:B------:R-:W-:Y:S01]  /*1a20*/  IADD3 R20, P1, R6, R20, RZ ;  /* 0x0000001406147210 */ /* 0x000fe20007f3e0ff */
[----:B------:R-:W-:Y:S01]  /*1a30*/  IMAD R5, R7, -0x10, -R5 ;  /* 0xfffffff007057824 */ /* 0x000fe200078e0a05 */
[----:B------:R-:W-:Y:S01]  /*1a40*/  ISETP.GE.OR P0, PT, R4, UR7, P0 ;  /* 0x0000000704007c0c */ /* 0x000fe20008706670 */
[----:B------:R-:W-:Y:S01]  /*1a50*/  IMAD R9, R18, UR4, RZ ;  /* 0x0000000412097c24 */ /* 0x000fe2000f8e02ff */
[----:B------:R-:W-:Y:S01]  /*1a60*/  IADD3.X R21, R3, R21, R19, P1, !PT ;  /* 0x0000001503157210 */ /* 0x000fe20000ffe413 */
[----:B------:R-:W-:Y:S01]  /*1a70*/  ULDC.64 UR6, c[0x0][0x5d8] ;  /* 0x0001760000067ab9 */ /* 0x000fe20000000a00 */
[----:B------:R-:W-:Y:S01]  /*1a80*/  SHF.R.S32.HI R19, RZ, 0x1f, R23 ;  /* 0x0000001fff137819 */ /* 0x000fe20000011417 */
[C---:B------:R-:W-:Y:S01]  /*1a90*/  IMAD R9, R4.reuse, UR5, R9 ;  /* 0x0000000504097c24 */ /* 0x040fe2000f8e0209 */
[----:B------:R-:W-:Y:S01]  /*1aa0*/  IADD3 R5, R5, R16, -R8 ;  /* 0x0000001005057210 */ /* 0x000fe20007ffe808 */
[----:B------:R-:W-:-:S04]  /*1ab0*/  IMAD.WIDE.U32 R20, R4, UR4, R20 ;  /* 0x0000000404147c25 */ /* 0x000fc8000f8e0014 */
[----:B------:R-:W-:Y:S02]  /*1ac0*/  IMAD R8, R19, UR6, RZ ;  /* 0x0000000613087c24 */ /* 0x000fe4000f8e02ff */
[----:B------:R-:W-:Y:S02]  /*1ad0*/  IMAD R7, R22, -0x2, R17 ;  /* 0xfffffffe16077824 */ /* 0x000fe400078e0211 */
[----:B------:R-:W-:Y:S01]  /*1ae0*/  IMAD.IADD R155, R21, 0x1, R9 ;  /* 0x00000001159b7824 */ /* 0x000fe200078e0209 */
[----:B------:R-:W-:Y:S06]  /*1af0*/  @P0 EXIT ;  /* 0x000000000000094d */ /* 0x000fec0003800000 */
[----:B-----5:R-:W-:Y:S01]  /*1b00*/  FSETP.NEU.AND P1, PT, R2, RZ, PT ;  /* 0x000000ff0200720b */ /* 0x020fe20003f2d000 */
[----:B------:R-:W-:Y:S01]  /*1b10*/  IMAD.IADD R7, R7, 0x1, -R6 ;  /* 0x0000000107077824 */ /* 0x000fe200078e0a06 */
[----:B------:R-:W-:Y:S01]  /*1b20*/  ULDC.64 UR4, c[0x0][0x5b8] ;  /* 0x00016e0000047ab9 */ /* 0x000fe20000000a00 */
[----:B------:R-:W-:Y:S01]  /*1b30*/  IMAD.MOV.U32 R154, RZ, RZ, R20 ;  /* 0x000000ffff9a7224 */ /* 0x000fe200078e0014 */
[C-C-:B------:R-:W-:Y:S01]  /*1b40*/  SHF.L.U64.HI R160, R14.reuse, 0x3, R15.reuse ;  /* 0x000000030ea07819 */ /* 0x140fe2000001020f */
[----:B------:R-:W-:Y:S01]  /*1b50*/  IMAD R16, R19, UR4, RZ ;  /* 0x0000000413107c24 */ /* 0x000fe2000f8e02ff */
[----:B------:R-:W-:Y:S01]  /*1b60*/  ISETP.GT.AND P5, PT, R7, RZ, PT ;  /* 0x000000ff0700720c */ /* 0x000fe20003fa4270 */
[C---:B------:R-:W-:Y:S01]  /*1b70*/  IMAD R153, R23.reuse, UR7, R8 ;  /* 0x0000000717997c24 */ /* 0x040fe2000f8e0208 */
[----:B------:R-:W-:Y:S01]  /*1b80*/  SHF.L.U64.HI R8, R14, 0x6, R15 ;  /* 0x000000060e087819 */ /* 0x000fe2000001020f */
[----:B------:R-:W-:Y:S01]  /*1b90*/  IMAD.WIDE.U32 R154, R23, UR6, R154 ;  /* 0x00000006179a7c25 */ /* 0x000fe2000f8e009a */
[----:B------:R-:W-:-:S03]  /*1ba0*/  ISETP.GT.AND P0, PT, R5, RZ, P5 ;  /* 0x000000ff0500720c */ /* 0x000fc60002f04270 */
[----:B------:R-:W-:Y:S02]  /*1bb0*/  IMAD R21, R23, UR5, R16 ;  /* 0x0000000517157c24 */ /* 0x000fe4000f8e0210 */
[C---:B------:R-:W-:Y:S02]  /*1bc0*/  IMAD.SHL.U32 R159, R14.reuse, 0x8, RZ ;  /* 0x000000080e9f7824 */ /* 0x040fe400078e00ff */
[----:B------:R-:W-:Y:S02]  /*1bd0*/  IMAD.SHL.U32 R9, R14, 0x40, RZ ;  /* 0x000000400e097824 */ /* 0x000fe400078e00ff */
[----:B------:R-:W-:Y:S01]  /*1be0*/  IMAD.IADD R153, R155, 0x1, R153 ;  /* 0x000000019b997824 */ /* 0x000fe200078e0299 */
[----:B------:R-:W-:Y:S06]  /*1bf0*/  @!P1 BRA `(.L_x_22) ;  /* 0x0000006800489947 */ /* 0x000fec0003800000 */
[----:B------:R-:W-:Y:S01]  /*1c00*/  IADD3 R14, P1, R6, R12, RZ ;  /* 0x0000000c060e7210 */ /* 0x000fe20007f3e0ff */
[----:B------:R-:W-:Y:S01]  /*1c10*/  ULDC.64 UR6, c[0x0][0x5c0] ;  /* 0x0001700000067ab9 */ /* 0x000fe20000000a00 */
[----:B------:R-:W-:Y:S01]  /*1c20*/  ULDC.64 UR8, c[0x0][0x5b0] ;  /* 0x00016c0000087ab9 */ /* 0x000fe20000000a00 */
[----:B------:R-:W-:Y:S01]  /*1c30*/  IMAD R17, R18, UR6, RZ ;  /* 0x0000000612117c24 */ /* 0x000fe2000f8e02ff */
[----:B------:R-:W-:Y:S01]  /*1c40*/  ULDC.64 UR10, c[0x0][0x5a8] ;  /* 0x00016a00000a7ab9 */ /* 0x000fe20000000a00 */
[----:B------:R-:W-:Y:S02]  /*1c50*/  IMAD.X R15, R3, 0x1, R13, P1 ;  /* 0x00000001030f7824 */ /* 0x000fe400008e060d */
[C---:B------:R-:W-:Y:S02]  /*1c60*/  IMAD R158, R4.reuse, UR7, R17 ;  /* 0x00000007049e7c24 */ /* 0x040fe4000f8e0211 */
[----:B------:R-:W-:-:S04]  /*1c70*/  IMAD.WIDE.U32 R14, R4, UR6, R14 ;  /* 0x00000006040e7c25 */ /* 0x000fc8000f8e000e */
[----:B------:R-:W-:Y:S02]  /*1c80*/  IMAD.IADD R15, R15, 0x1, R158 ;  /* 0x000000010f0f7824 */ /* 0x000fe400078e029e */
[----:B------:R-:W-:Y:S02]  /*1c90*/  IMAD R163, R11, UR8, RZ ;  /* 0x000000080ba37c24 */ /* 0x000fe4000f8e02ff */
[----:B------:R-:W-:-:S04]  /*1ca0*/  IMAD.WIDE.U32 R14, R23, UR4, R14 ;  /* 0x00000004170e7c25 */ /* 0x000fc8000f8e000e */
[----:B------:R-:W-:Y:S02]  /*1cb0*/  IMAD.IADD R17, R21, 0x1, R15 ;  /* 0x0000000115117824 */ /* 0x000fe400078e020f */
[----:B------:R-:W-:Y:S02]  /*1cc0*/  IMAD.MOV.U32 R16, RZ, RZ, R14 ;  /* 0x000000ffff107224 */ /* 0x000fe400078e000e */
[C---:B------:R-:W-:Y:S02]  /*1cd0*/  IMAD R163, R10.reuse, UR9, R163 ;  /* 0x000000090aa37c24 */ /* 0x040fe4000f8e02a3 */
[----:B------:R-:W-:-:S04]  /*1ce0*/  IMAD.WIDE.U32 R18, R10, UR8, R16 ;  /* 0x000000080a127c25 */ /* 0x000fc8000f8e0010 */
[----:B------:R-:W-:Y:S01]  /*1cf0*/  IMAD.IADD R19, R19, 0x1, R163 ;  /* 0x0000000113137824 */ /* 0x000fe200078e02a3 */
[----:B------:R-:W-:-:S04]  /*1d00*/  LEA R156, P1, R18, UR10, 0x1 ;  /* 0x0000000a129c7c11 */ /* 0x000fc8000f8208ff */
[----:B------:R-:W-:-:S05]  /*1d10*/  LEA.HI.X R157, R18, UR11, R19, 0x1, P1 ;  /* 0x0000000b129d7c11 */ /* 0x000fca00088f0c13 */
[----:B------:R-:W2:Y:S01]  /*1d20*/  @P0 LDG.E.LTC128B.U16 R161, desc[UR12][R156.64] ;  /* 0x0000000c9ca10981 */ /* 0x000ea2000c1e1520 */
[----:B------:R-:W-:Y:S01]  /*1d30*/  IMAD.WIDE.U32 R18, R23, UR4, RZ ;  /* 0x0000000417127c25 */ /* 0x000fe2000f8e00ff */
[----:B------:R-:W-:Y:S01]  /*1d40*/  ULDC.64 UR4, c[0x0][0x5c8] ;  /* 0x0001720000047ab9 */ /* 0x000fe20000000a00 */
[----:B------:R-:W-:Y:S01]  /*1d50*/  ISETP.GT.AND P4, PT, R7, 0x1, PT ;  /* 0x000000010700780c */ /* 0x000fe20003f84270 */
[----:B------:R-:W-:Y:S01]  /*1d60*/  BSSY B0, `(.L_x_23) ;  /* 0x0000017000007945 */ /* 0x000fe20003800000 */
[----:B------:R-:W-:Y:S02]  /*1d70*/  IMAD.IADD R21, R19, 0x1, R21 ;  /* 0x0000000113157824 */ /* 0x000fe400078e0215 */
[----:B------:R-:W-:-:S04]  /*1d80*/  IMAD.MOV.U32 R20, RZ, RZ, R18 ;  /* 0x000000ffff147224 */ /* 0x000fc800078e0012 */
[----:B------:R-:W-:-:S04]  /*1d90*/  IMAD.WIDE.U32 R22, R10, UR8, R20 ;  /* 0x000000080a167c25 */ /* 0x000fc8000f8e0014 */
[----:B------:R-:W-:Y:S02]  /*1da0*/  IMAD.IADD R23, R163, 0x1, R23 ;  /* 0x00000001a3177824 */ /* 0x000fe400078e0217 */
[----:B------:R-:W-:-:S04]  /*1db0*/  IMAD.WIDE.U32 R22, R4, UR6, R22 ;  /* 0x0000000604167c25 */ /* 0x000fc8000f8e0016 */
[----:B------:R-:W-:Y:S02]  /*1dc0*/  IMAD.IADD R23, R158, 0x1, R23 ;  /* 0x000000019e177824 */ /* 0x000fe400078e0217 */
[----:B--2---:R-:W-:-:S05]  /*1dd0*/  HADD2.F32 R155, -RZ, R161.H0_H0 ;  /* 0x200000a1ff9b7230 */ /* 0x004fca0000004100 */
[----:B------:R-:W-:Y:S01]  /*1de0*/  FMUL R165, R155, R2 ;  /* 0x000000029ba57220 */ /* 0x000fe20000400000 */
[----:B------:R-:W-:Y:S02]  /*1df0*/  IADD3 R155, P2, P3, R6, R22, R12 ;  /* 0x00000016069b7210 */ /* 0x000fe40007b5e00c */
[----:B------:R-:W-:Y:S01]  /*1e00*/  LEA R22, P1, R154, UR4, 0x1 ;  /* 0x000000049a167c11 */ /* 0x000fe2000f8208ff */
[----:B------:R-:W-:Y:S01]  /*1e10*/  FFMA R165, R88, R0, R165 ;  /* 0x0000000058a57223 */ /* 0x000fe200000000a5 */
[----:B------:R-:W-:Y:S02]  /*1e20*/  IADD3.X R156, R3, R23, R13, P2, P3 ;  /* 0x00000017039c7210 */ /* 0x000fe400017e640d */
[----:B------:R-:W-:Y:S02]  /*1e30*/  LEA.HI.X R23, R154, UR5, R153, 0x1, P1 ;  /* 0x000000059a177c11 */ /* 0x000fe400088f0c99 */
[----:B------:R-:W-:Y:S02]  /*1e40*/  F2FP.F16.F32.PACK_AB R165, RZ, R165 ;  /* 0x000000a5ffa5723e */ /* 0x000fe400000000ff */
[----:B------:R-:W-:-:S02]  /*1e50*/  ISETP.GT.AND P1, PT, R5, RZ, P4 ;  /* 0x000000ff0500720c */ /* 0x000fc40002724270 */
[C---:B------:R-:W-:Y:S01]  /*1e60*/  LEA R152, P2, R155.reuse, UR10, 0x1 ;  /* 0x0000000a9b987c11 */ /* 0x040fe2000f8408ff */
[----:B------:R0:W-:Y:S01]  /*1e70*/  @P0 STG.E.U16 desc[UR12][R22.64], R165 ;  /* 0x000000a516000986 */ /* 0x0001e2000c10150c */
[----:B------:R-:W-:Y:S02]  /*1e80*/  LOP3.LUT R88, R88, 0xfffffffd, RZ, 0xc0, !PT ;  /* 0xfffffffd58587812 */ /* 0x000fe400078ec0ff */
[----:B------:R-:W-:Y:S02]  /*1e90*/  LEA.HI.X R153, R155, UR11, R156, 0x1, P2 ;  /* 0x0000000b9b997c11 */ /* 0x000fe400090f0c9c */
[----:B------:R-:W-:-:S05]  /*1ea0*/  @P4 LOP3.LUT R88, R88, 0x2, RZ, 0xfc, !PT ;  /* 0x0000000258584812 */ /* 0x000fca00078efcff */
[----:B------:R-:W-:Y:S05]  /*1eb0*/  @!P1 BRA `(.L_x_24) ;  /* 0x0000000000049947 */ /* 0x000fea0003800000 */
[----:B------:R1:W5:Y:S02]  /*1ec0*/  LDG.E.LTC128B.U16 R161, desc[UR12][R152.64+0x2] ;  /* 0x0000020c98a17981 */ /* 0x000364000c1e1520 */
.L_x_24:
[----:B------:R-:W-:Y:S05]  /*1ed0*/  BSYNC B0 ;  /* 0x0000000000007941 */ /* 0x000fea0003800000 */
.L_x_23:
[----:B------:R-:W-:Y:S01]  /*1ee0*/  USHF.L.U32 UR4, UR8, 0x3, URZ ;  /* 0x0000000308047899 */ /* 0x000fe2000800063f */
[----:B-----5:R-:W-:Y:S01]  /*1ef0*/  HADD2.F32 R157, -RZ, R161.H0_H0 ;  /* 0x200000a1ff9d7230 */ /* 0x020fe20000004100 */
[----:B------:R-:W-:Y:S01]  /*1f00*/  USHF.L.U64.HI UR5, UR8, 0x3, UR9 ;  /* 0x0000000308057899 */ /* 0x000fe20008010209 */
[----:B------:R-:W-:-:S03]  /*1f10*/  ISETP.GT.AND P0, PT, R5, 0x8, P5 ;  /* 0x000000080500780c */ /* 0x000fc60002f04270 */
[----:B------:R-:W-:Y:S02]  /*1f20*/  IMAD.U32 R154, RZ, RZ, UR4 ;  /* 0x00000004ff9a7e24 */ /* 0x000fe4000f8e00ff */
[----:B------:R-:W-:Y:S01]  /*1f30*/  FMUL R162, R157, R2 ;  /* 0x000000029da27220 */ /* 0x000fe20000400000 */
[----:B------:R-:W-:-:S03]  /*1f40*/  IMAD.U32 R155, RZ, RZ, UR5 ;  /* 0x00000005ff9b7e24 */ /* 0x000fc6000f8e00ff */
[----:B------:R-:W-:Y:S01]  /*1f50*/  FFMA R164, R89, R0, R162 ;  /* 0x0000000059a47223 */ /* 0x000fe200000000a2 */
[----:B------:R-:W-:-:S04]  /*1f60*/  IMAD.WIDE.U32 R156, R10, UR8, R154 ;  /* 0x000000080a9c7c25 */ /* 0x000fc8000f8e009a */
[----:B------:R-:W-:Y:S01]  /*1f70*/  IMAD.IADD R89, R163, 0x1, R157 ;  /* 0x00000001a3597824 */ /* 0x000fe200078e029d */
[----:B------:R-:W-:Y:S02]  /*1f80*/  IADD3 R162, P2, R14, R156, RZ ;  /* 0x0000009c0ea27210 */ /* 0x000fe40007f5e0ff */
[----:B------:R-:W-:-:S03]  /*1f90*/  F2FP.F16.F32.PACK_AB R163, RZ, R164 ;  /* 0x000000a4ffa3723e */ /* 0x000fc600000000ff */
[----:B------:R-:W-:Y:S01]  /*1fa0*/  IMAD.X R157, R89, 0x1, R17, P2 ;  /* 0x00000001599d7824 */ /* 0x000fe200010e0611 */
[C---:B------:R-:W-:Y:S01]  /*1fb0*/  LEA R164, P2, R162.reuse, UR10, 0x1 ;  /* 0x0000000aa2a47c11 */ /* 0x040fe2000f8408ff */
[----:B------:R2:W-:Y:S03]  /*1fc0*/  @P1 STG.E.U16 desc[UR12][R22.64+0x2], R163 ;  /* 0x000002a316001986 */ /* 0x0005e6000c10150c */
[----:B0-----:R-:W-:-:S05]  /*1fd0*/  LEA.HI.X R165, R162, UR11, R157, 0x1, P2 ;  /* 0x0000000ba2a57c11 */ /* 0x001fca00090f0c9d */
[----:B------:R0:W3:Y:S01]  /*1fe0*/  @P0 LDG.E.LTC128B.U16 R161, desc[UR12][R164.64] ;  /* 0x0000000ca4a10981 */ /* 0x0000e2000c1e1520 */
[----:B------:R-:W-:Y:S01]  /*1ff0*/  IADD3 R156, P1, R18, R156, RZ ;  /* 0x0000009c129c7210 */ /* 0x000fe20007f3e0ff */
[----:B------:R-:W-:Y:S04]  /*2000*/  BSSY B0, `(.L_x_25) ;  /* 0x0000014000007945 */ /* 0x000fe80003800000 */
[----:B------:R-:W-:Y:S02]  /*2010*/  IMAD.X R157, R89, 0x1, R21, P1 ;  /* 0x00000001599d7824 */ /* 0x000fe400008e0615 */
[----:B------:R-:W-:-:S04]  /*2020*/  IMAD.WIDE.U32 R156, R4, UR6, R156 ;  /* 0x00000006049c7c25 */ /* 0x000fc8000f8e009c */
[----:B0-----:R-:W-:Y:S01]  /*2030*/  IMAD.IADD R164, R158, 0x1, R157 ;  /* 0x000000019ea47824 */ /* 0x001fe200078e029d */
[----:B------:R-:W-:-:S04]  /*2040*/  IADD3 R157, P2, P3, R6, R156, R12 ;  /* 0x0000009c069d7210 */ /* 0x000fc80007b5e00c */
[----:B------:R-:W-:Y:S02]  /*2050*/  IADD3.X R164, R3, R164, R13, P2, P3 ;  /* 0x000000a403a47210 */ /* 0x000fe400017e640d */
[----:B------:R-:W-:Y:S02]  /*2060*/  ISETP.GT.AND P2, PT, R5, 0x8, P4 ;  /* 0x000000080500780c */ /* 0x000fe40002744270 */
[----:B------:R-:W-:-:S04]  /*2070*/  LEA R156, P3, R157, UR10, 0x1 ;  /* 0x0000000a9d9c7c11 */ /* 0x000fc8000f8608ff */
[----:B------:R-:W-:Y:S01]  /*2080*/  LEA.HI.X R157, R157, UR11, R164, 0x1, P3 ;  /* 0x0000000b9d9d7c11 */ /* 0x000fe200098f0ca4 */
[----:B---3--:R-:W-:-:S05]  /*2090*/  HADD2.F32 R89, -RZ, R161.H0_H0 ;  /* 0x200000a1ff597230 */ /* 0x008fca0000004100 */
[----:B------:R-:W-:Y:S01]  /*20a0*/  FMUL R162, R89, R2 ;  /* 0x0000000259a27220 */ /* 0x000fe20000400000 */
[C---:B------:R-:W-:Y:S01]  /*20b0*/  IMAD.SHL.U32 R89, R159.reuse, 0x2, RZ ;  /* 0x000000029f597824 */ /* 0x040fe200078e00ff */
[----:B------:R-:W-:Y:S02]  /*20c0*/  SHF.L.U64.HI R159, R159, 0x1, R160 ;  /* 0x000000019f9f7819 */ /* 0x000fe400000102a0 */
[----:B------:R-:W-:Y:S02]  /*20d0*/  FFMA R90, R90, R0, R162 ;  /* 0x000000005a5a7223 */ /* 0x000fe400000000a2 */
[----:B------:R-:W-:-:S03]  /*20e0*/  IADD3 R162, P1, R89, R22, RZ ;  /* 0x0000001659a27210 */ /* 0x000fc60007f3e0ff */
[----:B------:R-:W-:Y:S02]  /*20f0*/  F2FP.F16.F32.PACK_AB R90, RZ, R90 ;  /* 0x0000005aff5a723e */ /* 0x000fe400000000ff */
[----:B--2---:R-:W-:-:S05]  /*2100*/  IMAD.X R163, R159, 0x1, R23, P1 ;  /* 0x000000019fa37824 */ /* 0x004fca00008e0617 */
[----:B------:R0:W-:Y:S01]  /*2110*/  @P0 STG.E.U16 desc[UR12][R162.64], R90 ;  /* 0x0000005aa2000986 */ /* 0x0001e2000c10150c */
[----:B------:R-:W-:Y:S05]  /*2120*/  @!P2 BRA `(.L_x_26) ;  /* 0x000000000004a947 */ /* 0x000fea0003800000 */
[----:B------:R2:W5:Y:S02]  /*2130*/  LDG.E.LTC128B.U16 R161, desc[UR12][R156.64+0x2] ;  /* 0x0000020c9ca17981 */ /* 0x000564000c1e1520 */
.L_x_26:
[----:B------:R-:W-:Y:S05]  /*2140*/  BSYNC B0 ;  /* 0x0000000000007941 */ /* 0x000fea0003800000 */
.L_x_25:
[----:B-----5:R-:W-:Y:S01]  /*2150*/  HADD2.F32 R165, -RZ, R161.H0_H0 ;  /* 0x200000a1ffa57230 */ /* 0x020fe20000004100 */
[----:B------:R-:W-:Y:S01]  /*2160*/  ISETP.GT.AND P4, PT, R7, 0x8, PT ;  /* 0x000000080700780c */ /* 0x000fe20003f84270 */
[----:B------:R-:W-:Y:S01]  /*2170*/  BSSY B0, `(.L_x_27) ;  /* 0x000000d000007945 */ /* 0x000fe20003800000 */
[----:B------:R-:W-:Y:S02]  /*2180*/  LOP3.LUT R88, R88, 0xfffffffb, RZ, 0xc0, !PT ;  /* 0xfffffffb58587812 */ /* 0x000fe400078ec0ff */
[----:B0-----:R-:W-:Y:S01]  /*2190*/  FMUL R90, R165, R2 ;  /* 0x00000002a55a7220 */ /* 0x001fe20000400000 */
[----:B------:R-:W-:-:S03]  /*21a0*/  ISETP.GT.AND P0, PT, R5, RZ, P4 ;  /* 0x000000ff0500720c */ /* 0x000fc60002704270 */
[----:B------:R-:W-:Y:S01]  /*21b0*/  FFMA R90, R91, R0, R90 ;  /* 0x000000005b5a7223 */ /* 0x000fe2000000005a */
[----:B------:R-:W-:-:S04]  /*21c0*/  @P2 IMAD.MOV.U32 R91, RZ, RZ, R163 ;  /* 0x000000ffff5b2224 */ /* 0x000fc800078e00a3 */
[----:B------:R-:W-:Y:S02]  /*21d0*/  F2FP.F16.F32.PACK_AB R90, RZ, R90 ;  /* 0x0000005aff5a723e */ /* 0x000fe400000000ff */
[----:B------:R-:W-:Y:S02]  /*21e0*/  @P4 LOP3.LUT R88, R88, 0x4, RZ, 0xfc, !PT ;  /* 0x0000000458584812 */ /* 0x000fe400078efcff */
[----:B------:R-:W-:Y:S01]  /*21f0*/  PRMT R160, R90, 0x7610, R160 ;  /* 0x000076105aa07816 */ /* 0x000fe200000000a0 */
[----:B------:R-:W-:-:S05]  /*2200*/  @P2 IMAD.MOV.U32 R90, RZ, RZ, R162 ;  /* 0x000000ffff5a2224 */ /* 0x000fca00078e00a2 */
[----:B------:R0:W-:Y:S01]  /*2210*/  @P2 STG.E.U16 desc[UR12][R90.64+0x2], R160 ;  /* 0x000002a05a002986 */ /* 0x0001e2000c10150c */
[----:B------:R-:W-:Y:S05]  /*2220*/  @!P0 BRA `(.L_x_28) ;  /* 0x0000000000048947 */ /* 0x000fea0003800000 */
[----:B------:R3:W5:Y:S02]  /*2230*/  LDG.E.LTC128B.U16 R161, desc[UR12][R152.64+0x10] ;  /* 0x0000100c98a17981 */ /* 0x000764000c1e1520 */
.L_x_28:
[----:B------:R-:W-:Y:S05]  /*2240*/  BSYNC B0 ;  /* 0x0000000000007941 */ /* 0x000fea0003800000 */
.L_x_27:
[----:B0----5:R-:W-:Y:S01]  /*2250*/  HADD2.F32 R91, -RZ, R161.H0_H0 ;  /* 0x200000a1ff5b7230 */ /* 0x021fe20000004100 */
[----:B------:R-:W-:Y:S01]  /*2260*/  ISETP.GT.AND P3, PT, R7, 0x9, PT ;  /* 0x000000090700780c */ /* 0x000fe20003f64270 */
[----:B------:R-:W-:Y:S01]  /*2270*/  BSSY B0, `(.L_x_29) ;  /* 0x000000b000007945 */ /* 0x000fe20003800000 */
[----:B------:R-:W-:Y:S02]  /*2280*/  LOP3.LUT R88, R88, 0xfffffff7, RZ, 0xc0, !PT ;  /* 0xfffffff758587812 */ /* 0x000fe400078ec0ff */
[----:B------:R-:W-:Y:S01]  /*2290*/  FMUL R91, R91, R2 ;  /* 0x000000025b5b7220 */ /* 0x000fe20000400000 */
[----:B------:R-:W-:Y:S02]  /*22a0*/  ISETP.GT.AND P1, PT, R5, RZ, P3 ;  /* 0x000000ff0500720c */ /* 0x000fe40001f24270 */
[----:B------:R-:W-:Y:S01]  /*22b0*/  PRMT R90, R161, 0x7610, R90 ;  /* 0x00007610a15a7816 */ /* 0x000fe2000000005a */
[----:B------:R-:W-:-:S05]  /*22c0*/  FFMA R91, R92, R0, R91 ;  /* 0x000000005c5b7223 */ /* 0x000fca000000005b */
[----:B------:R-:W-:Y:S02]  /*22d0*/  F2FP.F16.F32.PACK_AB R91, RZ, R91 ;  /* 0x0000005bff5b723e */ /* 0x000fe400000000ff */
[----:B------:R-:W-:-:S03]  /*22e0*/  @P3 LOP3.LUT R88, R88, 0x8, RZ, 0xfc, !PT ;  /* 0x0000000858583812 */ /* 0x000fc600078efcff */
[----:B------:R0:W-:Y:S01]  /*22f0*/  @P0 STG.E.U16 desc[UR12][R22.64+0x10], R91 ;  /* 0x0000105b16000986 */ /* 0x0001e2000c10150c */
[----:B------:R-:W-:Y:S05]  /*2300*/  @!P1 BRA `(.L_x_30) ;  /* 0x0000000000049947 */ /* 0x000fea0003800000 */
[----:B------:R4:W5:Y:S02]  /*2310*/  LDG.E.LTC128B.U16 R90, desc[UR12][R152.64+0x12] ;  /* 0x0000120c985a7981 */ /* 0x000964000c1e1520 */
.L_x_30:
[----:B------:R-:W-:Y:S05]  /*2320*/  BSYNC B0 ;  /* 0x0000000000007941 */ /* 0x000fea0003800000 */
.L_x_29:
[----:B0----5:R-:W-:Y:S01]  /*2330*/  HADD2.F32 R91, -RZ, R90.H0_H0 ;  /* 0x2000005aff5b7230 */ /* 0x021fe20000004100 */
[----:B------:R-:W-:Y:S04]  /*2340*/  BSSY B0, `(.L_x_31) ;  /* 0x000000e000007945 */ /* 0x000fe80003800000 */
[----:B------:R-:W-:Y:S01]  /*2350*/  FMUL R92, R91, R2 ;  /* 0x000000025b5c7220 */ /* 0x000fe20000400000 */
[----:B------:R-:W-:-:S03]  /*2360*/  IADD3 R91, P0, R10, 0x40, RZ ;  /* 0x000000400a5b7810 */ /* 0x000fc60007f1e0ff */
[----:B------:R-:W-:Y:S02]  /*2370*/  FFMA R92, R93, R0, R92 ;  /* 0x000000005d5c7223 */ /* 0x000fe4000000005c */
[----:B------:R-:W-:Y:S01]  /*2380*/  IMAD.X R10, RZ, RZ, R11, P0 ;  /* 0x000000ffff0a7224 */ /* 0x000fe200000e060b */
[----:B------:R-:W-:Y:S01]  /*2390*/  ISETP.GT.AND P0, PT, R5, 0x8, P4 ;  /* 0x000000080500780c */ /* 0x000fe20002704270 */
[----:B------:R-:W-:Y:S01]  /*23a0*/  @P1 IMAD.MOV.U32 R11, RZ, RZ, R23 ;  /* 0x000000ffff0b1224 */ /* 0x000fe200078e0017 */
[----:B------:R-:W-:-:S04]  /*23b0*/  F2FP.F16.F32.PACK_AB R92, RZ, R92 ;  /* 0x0000005cff5c723e */ /* 0x000fc800000000ff */
[----:B------:R-:W-:Y:S01]  /*23c0*/  PRMT R93, R92, 0x7610, R93 ;  /* 0x000076105c5d7816 */ /* 0x000fe2000000005d */
[----:B------:R-:W-:Y:S02]  /*23d0*/  IMAD R92, R10, UR8, RZ ;  /* 0x000000080a5c7c24 */ /* 0x000fe4000f8e02ff */
[----:B------:R-:W-:-:S05]  /*23e0*/  @P1 IMAD.MOV.U32 R10, RZ, RZ, R22 ;  /* 0x000000ffff0a1224 */ /* 0x000fca00078e0016 */
[----:B------:R0:W-:Y:S01]  /*23f0*/  @P1 STG.E.U16 desc[UR12][R10.64+0x12], R93 ;  /* 0x0000125d0a001986 */ /* 0x0001e2000c10150c */
[----:B------:R-:W-:Y:S05]  /*2400*/  @!P0 BRA `(.L_x_32) ;  /* 0x0000000000048947 */ /* 0x000fea0003800000 */
[----:B------:R0:W5:Y:S02]  /*2410*/  LDG.E.LTC128B.U16 R90, desc[UR12][R156.64+0x10] ;  /* 0x0000100c9c5a7981 */ /* 0x000164000c1e1520 */
.L_x_32:
[----:B------:R-:W-:Y:S05]  /*2420*/  BSYNC B0 ;  /* 0x0000000000007941 */ /* 0x000fea0003800000 */
.L_x_31:
[----:B0----5:R-:W-:Y:S01]  /*2430*/  HADD2.F32 R93, -RZ, R90.H0_H0 ;  /* 0x2000005aff5d7230 */ /* 0x021fe20000004100 */
[----:B------:R-:W-:Y:S01]  /*2440*/  ISETP.GT.AND P1, PT, R5, 0x8, P3 ;  /* 0x000000080500780c */ /* 0x000fe20001f24270 */
[C---:B------:R-:W-:Y:S01]  /*2450*/  IMAD R19, R91.reuse, UR9, R92 ;  /* 0x000000095b137c24 */ /* 0x040fe2000f8e025c */
[----:B------:R-:W-:Y:S01]  /*2460*/  BSSY B0, `(.L_x_33) ;  /* 0x0000015000007945 */ /* 0x000fe20003800000 */
[----:B------:R-:W-:-:S04]  /*2470*/  IMAD.WIDE.U32 R10, R91, UR8, R20 ;  /* 0x000000085b0a7c25 */ /* 0x000fc8000f8e0014 */
[----:B------:R-:W-:Y:S01]  /*2480*/  FMUL R93, R93, R2 ;  /* 0x000000025d5d7220 */ /* 0x000fe20000400000 */
[----:B------:R-:W-:-:S04]  /*2490*/  IMAD.WIDE.U32 R154, R91, UR8, R154 ;  /* 0x000000085b9a7c25 */ /* 0x000fc8000f8e009a */
[----:B------:R-:W-:Y:S01]  /*24a0*/  FFMA R93, R94, R0, R93 ;  /* 0x000000005e5d7223 */ /* 0x000fe2000000005d */
[C---:B------:R-:W-:Y:S01]  /*24b0*/  IMAD.IADD R11, R19.reuse, 0x1, R11 ;  /* 0x00000001130b7824 */ /* 0x040fe200078e020b */
[----:B------:R-:W-:Y:S01]  /*24c0*/  IADD3 R20, P2, R18, R154, RZ ;  /* 0x0000009a12147210 */ /* 0x000fe20007f5e0ff */
[----:B------:R-:W-:Y:S02]  /*24d0*/  @P0 IMAD.MOV.U32 R92, RZ, RZ, R162 ;  /* 0x000000ffff5c0224 */ /* 0x000fe400078e00a2 */
[----:B------:R-:W-:Y:S01]  /*24e0*/  F2FP.F16.F32.PACK_AB R93, RZ, R93 ;  /* 0x0000005dff5d723e */ /* 0x000fe200000000ff */
[----:B------:R-:W-:Y:S02]  /*24f0*/  IMAD.IADD R161, R19, 0x1, R155 ;  /* 0x0000000113a17824 */ /* 0x000fe400078e029b */
[----:B------:R-:W-:Y:S01]  /*2500*/  IMAD.WIDE.U32 R10, R4, UR6, R10 ;  /* 0x00000006040a7c25 */ /* 0x000fe2000f8e000a */
[----:B------:R-:W-:-:S03]  /*2510*/  PRMT R18, R93, 0x7610, R18 ;  /* 0x000076105d127816 */ /* 0x000fc60000000012 */
[----:B------:R-:W-:Y:S02]  /*2520*/  @P0 IMAD.MOV.U32 R93, RZ, RZ, R163 ;  /* 0x000000ffff5d0224 */ /* 0x000fe400078e00a3 */
[----:B------:R-:W-:Y:S02]  /*2530*/  IMAD.X R21, R161, 0x1, R21, P2 ;  /* 0x00000001a1157824 */ /* 0x000fe400010e0615 */
[----:B------:R-:W-:Y:S01]  /*2540*/  IMAD.IADD R11, R158, 0x1, R11 ;  /* 0x000000019e0b7824 */ /* 0x000fe200078e020b */
[----:B------:R0:W-:Y:S01]  /*2550*/  @P0 STG.E.U16 desc[UR12][R92.64+0x10], R18 ;  /* 0x000010125c000986 */ /* 0x0001e2000c10150c */
[----:B------:R-:W-:Y:S01]  /*2560*/  IADD3 R10, P0, P2, R6, R10, R12 ;  /* 0x0000000a060a7210 */ /* 0x000fe20007a1e00c */
[----:B------:R-:W-:-:S03]  /*2570*/  IMAD.WIDE.U32 R20, R4, UR6, R20 ;  /* 0x0000000604147c25 */ /* 0x000fc6000f8e0014 */
[----:B------:R-:W-:Y:S01]  /*2580*/  IADD3.X R11, R3, R11, R13, P0, P2 ;  /* 0x0000000b030b7210 */ /* 0x000fe200007e440d */
[----:B------:R-:W-:Y:S08]  /*2590*/  @!P1 BRA `(.L_x_34) ;  /* 0x0000000000049947 */ /* 0x000ff00003800000 */
[----:B------:R0:W5:Y:S02]  /*25a0*/  LDG.E.LTC128B.U16 R90, desc[UR12][R156.64+0x12] ;  /* 0x0000120c9c5a7981 */ /* 0x000164000c1e1520 */
.L_x_34:
[----:B------:R-:W-:Y:S05]  /*25b0*/  BSYNC B0 ;  /* 0x0000000000007941 */ /* 0x000fea0003800000 */
.L_x_33:
[----:B-----5:R-:W-:Y:S01]  /*25c0*/  HADD2.F32 R165, -RZ, R90.H0_H0 ;  /* 0x2000005affa57230 */ /* 0x020fe20000004100 */
[----:B------:R-:W-:Y:S01]  /*25d0*/  IADD3 R6, P0, P2, R6, R20, R12 ;  /* 0x0000001406067210 */ /* 0x000fe20007a1e00c */
[----:B------:R-:W-:Y:S01]  /*25e0*/  IMAD.IADD R12, R158, 0x1, R21 ;  /* 0x000000019e0c7824 */ /* 0x000fe200078e0215 */
[C---:B0-----:R-:W-:Y:S01]  /*25f0*/  SHF.L.U64.HI R93, R9.reuse, 0x1, R8 ;  /* 0x00000001095d7819 */ /* 0x041fe20000010208 */
[----:B------:R-:W-:Y:S02]  /*2600*/  IMAD.SHL.U32 R21, R9, 0x2, RZ ;  /* 0x0000000209157824 */ /* 0x000fe400078e00ff */
[----:B------:R-:W-:Y:S01]  /*2610*/  FMUL R4, R165, R2 ;  /* 0x00000002a5047220 */ /* 0x000fe20000400000 */
[----:B------:R-:W-:Y:S01]  /*2620*/  ISETP.GT.AND P3, PT, R7, 0x10, PT ;  /* 0x000000100700780c */ /* 0x000fe20003f64270 */
[----:B------:R-:W-:Y:S01]  /*2630*/  BSSY B0, `(.L_x_35) ;  /* 0x000000e000007945 */ /* 0x000fe20003800000 */
[----:B------:R-:W-:Y:S01]  /*2640*/  IADD3.X R3, R3, R12, R13, P0, P2 ;  /* 0x0000000c03037210 */ /* 0x000fe200007e440d */
[----:B------:R-:W-:Y:S01]  /*2650*/  FFMA R4, R95, R0, R4 ;  /* 0x000000005f047223 */ /* 0x000fe20000000004 */
[----:B------:R-:W-:Y:S01]  /*2660*/  @P1 IMAD.MOV.U32 R12, RZ, RZ, R162 ;  /* 0x000000ffff0c1224 */ /* 0x000fe200078e00a2 */
[----:B------:R-:W-:Y:S01]  /*2670*/  IADD3 R8, P0, P2, R89, R22, R21 ;  /* 0x0000001659087210 */ /* 0x000fe20007a1e015 */
[----:B------:R-:W-:Y:S01]  /*2680*/  @P1 IMAD.MOV.U32 R13, RZ, RZ, R163 ;  /* 0x000000ffff0d1224 */ /* 0x000fe200078e00a3 */
[----:B------:R-:W-:-:S02]  /*2690*/  LOP3.LUT R88, R88, 0xffffffef, RZ, 0xc0, !PT ;  /* 0xffffffef58587812 */ /* 0x000fc400078ec0ff */
[----:B------:R-:W-:Y:S02]  /*26a0*/  F2FP.F16.F32.PACK_AB R4, RZ, R4 ;  /* 0x00000004ff04723e */ /* 0x000fe400000000ff */
[----:B------:R-:W-:Y:S02]  /*26b0*/  IADD3.X R9, R159, R23, R93, P0, P2 ;  /* 0x000000179f097210 */ /* 0x000fe400007e445d */
[----:B------:R-:W-:Y:S01]  /*26c0*/  ISETP.GT.AND P0, PT, R5, RZ, P3 ;  /* 0x000000ff0500720c */ /* 0x000fe20001f04270 */
[----:B------:R0:W-:Y:S01]  /*26d0*/  @P1 STG.E.U16 desc[UR12][R12.64+0x12], R4 ;  /* 0x000012040c001986 */ /* 0x0001e2000c10150c */
[----:B------:R-:W-:-:S11]  /*26e0*/  @P3 LOP3.LUT R88, R88, 0x10, RZ, 0xfc, !PT ;  /* 0x0000001058583812 */ /* 0x000fd600078efcff */
[----:B0-----:R-:W-:Y:S05]  /*26f0*/  @!P0 BRA `(.L_x_36) ;  /* 0x0000000000048947 */ /* 0x001fea0003800000 */
[----:B------:R0:W5:Y:S02]  /*2700*/  LDG.E.LTC128B.U16 R90, desc[UR12][R152.64+0x20] ;  /* 0x0000200c985a7981 */ /* 0x000164000c1e1520 */
.L_x_36:
[----:B------:R-:W-:Y:S05]  /*2710*/  BSYNC B0 ;  /* 0x0000000000007941 */ /* 0x000fea0003800000 */
.L_x_35:
[----:B-----5:R-:W-:Y:S01]  /*2720*/  HADD2.F32 R13, -RZ, R90.H0_H0 ;  /* 0x2000005aff0d7230 */ /* 0x020fe20000004100 */
[----:B------:R-:W-:Y:S01]  /*2730*/  ISETP.GT.AND P1, PT, R7, 0x11, PT ;  /* 0x000000110700780c */ /* 0x000fe20003f24270 */
[----:B------:R-:W-:Y:S01]  /*2740*/  @P0 IMAD.MOV.U32 R12, RZ, RZ, R22 ;  /* 0x000000ffff0c0224 */ /* 0x000fe200078e0016 */
[----:B------:R-:W-:Y:S01]  /*2750*/  LOP3.LUT R88, R88, 0xffffffbf, RZ, 0xc0, !PT ;  /* 0xffffffbf58587812 */ /* 0x000fe200078ec0ff */
[----:B------:R-:W-:Y:S01]  /*2760*/  BSSY B0, `(.L_x_37) ;  /* 0x000000b000007945 */ /* 0x000fe20003800000 */
[----:B------:R-:W-:-:S04]  /*2770*/  FMUL R13, R13, R2 ;  /* 0x000000020d0d7220 */ /* 0x000fc80000400000 */
[----:B------:R-:W-:-:S05]  /*2780*/  FFMA R13, R96, R0, R13 ;  /* 0x00000000600d7223 */ /* 0x000fca000000000d */
[----:B------:R-:W-:Y:S02]  /*2790*/  F2FP.F16.F32.PACK_AB R13, RZ, R13 ;  /* 0x0000000dff0d723e */ /* 0x000fe400000000ff */
[----:B------:R-:W-:Y:S02]  /*27a0*/  @P1 LOP3.LUT R88, R88, 0x40, RZ, 0xfc, !PT ;  /* 0x0000004058581812 */ /* 0x000fe400078efcff */
[----:B------:R-:W-:Y:S01]  /*27b0*/  PRMT R4, R13, 0x7610, R4 ;  /* 0x000076100d047816 */ /* 0x000fe20000000004 */
[----:B------:R-:W-:-:S05]  /*27c0*/  @P0 IMAD.MOV.U32 R13, RZ, RZ, R23 ;  /* 0x000000ffff0d0224 */ /* 0x000fca00078e0017 */
[----:B------:R0:W-:Y:S01]  /*27d0*/  @P0 STG.E.U16 desc[UR12][R12.64+0x20], R4 ;  /* 0x000020040c000986 */ /* 0x0001e2000c10150c */
[----:B------:R-:W-:-:S13]  /*27e0*/  ISETP.GT.AND P0, PT, R5, RZ, P1 ;  /* 0x000000ff0500720c */ /* 0x000fda0000f04270 */
[----:B0-----:R-:W-:Y:S05]  /*27f0*/  @!P0 BRA `(.L_x_38) ;  /* 0x0000000000048947 */ /* 0x001fea0003800000 */
[----:B------:R0:W5:Y:S02]  /*2800*/  LDG.E.LTC128B.U16 R90, desc[UR12][R152.64+0x22] ;  /* 0x0000220c985a7981 */ /* 0x000164000c1e1520 */
.L_x_38:
[----:B------:R-:W-:Y:S05]  /*2810*/  BSYNC B0 ;  /* 0x0000000000007941 */ /* 0x000fea0003800000 */
.L_x_37:
[----:B-----5:R-:W-:Y:S01]  /*2820*/  HADD2.F32 R13, -RZ, R90.H0_H0 ;  /* 0x2000005aff0d7230 */ /* 0x020fe20000004100 */
[----:B------:R-:W-:Y:S01]  /*2830*/  BSSY B0, `(.L_x_39) ;  /* 0x000000c000007945 */ /* 0x000fe20003800000 */
[----:B------:R-:W-:-:S03]  /*2840*/  @P0 IMAD.MOV.U32 R12, RZ, RZ, R22 ;  /* 0x000000ffff0c0224 */ /* 0x000fc600078e0016 */
[----:B------:R-:W-:Y:S01]  /*2850*/  FMUL R4, R13, R2 ;  /* 0x000000020d047220 */ /* 0x000fe20000400000 */
[----:B------:R-:W-:-:S03]  /*2860*/  @P0 IMAD.MOV.U32 R13, RZ, RZ, R23 ;  /* 0x000000ffff0d0224 */ /* 0x000fc600078e0017 */
[----:B------:R-:W-:-:S05]  /*2870*/  FFMA R4, R97, R0, R4 ;  /* 0x0000000061047223 */ /* 0x000fca0000000004 */
[----:B------:R-:W-:-:S04]  /*2880*/  F2FP.F16.F32.PACK_AB R4, RZ, R4 ;  /* 0x00000004ff04723e */ /* 0x000fc800000000ff */
[----:B------:R-:W-:Y:S02]  /*2890*/  PRMT R18, R4, 0x7610, R18 ;  /* 0x0000761004127816 */ /* 0x000fe40000000012 */
[----:B------:R-:W-:-:S03]  /*28a0*/  PRMT R4, R90, 0x7610, R4 ;  /* 0x000076105a047816 */ /* 0x000fc60000000004 */
[----:B------:R0:W-:Y:S01]  /*28b0*/  @P0 STG.E.U16 desc[UR12][R12.64+0x22], R18 ;  /* 0x000022120c000986 */ /* 0x0001e2000c10150c */
[----:B------:R-:W-:-:S13]  /*28c0*/  ISETP.GT.AND P0, PT, R5, 0x8, P3 ;  /* 0x000000080500780c */ /* 0x000fda0001f04270 */
[----:B0-----:R-:W-:Y:S05]  /*28d0*/  @!P0 BRA `(.L_x_40) ;  /* 0x0000000000048947 */ /* 0x001fea0003800000 */
[----:B------:R0:W5:Y:S02]  /*28e0*/  LDG.E.LTC128B.U16 R4, desc[UR12][R156.64+0x20] ;  /* 0x0000200c9c047981 */ /* 0x000164000c1e1520 */
.L_x_40:
[----:B------:R-:W-:Y:S05]  /*28f0*/  BSYNC B0 ;  /* 0x0000000000007941 */ /* 0x000fea0003800000 */
.L_x_39:
[----:B-----5:R-:W-:Y:S01]  /*2900*/  HADD2.F32 R13, -RZ, R4.H0_H0 ;  /* 0x20000004ff0d7230 */ /* 0x020fe20000004100 */
[----:B------:R-:W-:Y:S01]  /*2910*/  BSSY B0, `(.L_x_41) ;  /* 0x000000b000007945 */ /* 0x000fe20003800000 */
[----:B------:R-:W-:-:S03]  /*2920*/  @P0 IMAD.MOV.U32 R12, RZ, RZ, R162 ;  /* 0x000000ffff0c0224 */ /* 0x000fc600078e00a2 */
[----:B------:R-:W-:-:S04]  /*2930*/  FMUL R13, R13, R2 ;  /* 0x000000020d0d7220 */ /* 0x000fc80000400000 */
[----:B------:R-:W-:-:S05]  /*2940*/  FFMA R13, R98, R0, R13 ;  /* 0x00000000620d7223 */ /* 0x000fca000000000d */
[----:B------:R-:W-:-:S04]  /*2950*/  F2FP.F16.F32.PACK_AB R13, RZ, R13 ;  /* 0x0000000dff0d723e */ /* 0x000fc800000000ff */
[----:B------:R-:W-:Y:S01]  /*2960*/  PRMT R18, R13, 0x7610, R18 ;  /* 0x000076100d127816 */ /* 0x000fe20000000012 */
[----:B------:R-:W-:-:S05]  /*2970*/  @P0 IMAD.MOV.U32 R13, RZ, RZ, R163 ;  /* 0x000000ffff0d0224 */ /* 0x000fca00078e00a3 */
[----:B------:R0:W-:Y:S01]  /*2980*/  @P0 STG.E.U16 desc[UR12][R12.64+0x20], R18 ;  /* 0x000020120c000986 */ /* 0x0001e2000c10150c */
[----:B------:R-:W-:-:S13]  /*2990*/  ISETP.GT.AND P0, PT, R5, 0x8, P1 ;  /* 0x000000080500780c */ /* 0x000fda0000f04270 */
[----:B0-----:R-:W-:Y:S05]  /*29a0*/  @!P0 BRA `(.L_x_42) ;  /* 0x0000000000048947 */ /* 0x001fea0003800000 */
[----:B------:R0:W5:Y:S02]  /*29b0*/  LDG.E.LTC128B.U16 R4, desc[UR12][R156.64+0x22] ;  /* 0x0000220c9c047981 */ /* 0x000164000c1e1520 */
.L_x_42:
[----:B------:R-:W-:Y:S05]  /*29c0*/  BSYNC B0 ;  /* 0x0000000000007941 */ /* 0x000fea0003800000 */
.L_x_41:
        /* <DEDUP_REMOVED lines=10> */
[----:B------:R-:W-:-:S04]  /*2a70*/  IMAD.WIDE.U32 R12, R91, UR8, R16 ;  /* 0x000000085b0c7c25 */ /* 0x000fc8000f8e0010 */
[----:B------:R-:W-:Y:S02]  /*2a80*/  @P0 IMAD.MOV.U32 R91, RZ, RZ, R163 ;  /* 0x000000ffff5b0224 */ /* 0x000fe400078e00a3 */
[----:B------:R-:W-:-:S03]  /*2a90*/  IMAD.IADD R19, R13, 0x1, R19 ;  /* 0x000000010d137824 */ /* 0x000fc600078e0213 */
[----:B------:R0:W-:Y:S01]  /*2aa0*/  @P0 STG.E.U16 desc[UR12][R90.64+0x22], R20 ;  /* 0x000022145a000986 */ /* 0x0001e2000c10150c */
[----:B------:R-:W-:-:S04]  /*2ab0*/  LEA R18, P0, R12, UR10, 0x1 ;  /* 0x0000000a0c127c11 */ /* 0x000fc8000f8008ff */
[----:B------:R-:W-:Y:S02]  /*2ac0*/  LEA.HI.X R19, R12, UR11, R19, 0x1, P0 ;  /* 0x0000000b0c137c11 */ /* 0x000fe400080f0c13 */
[----:B------:R-:W-:-:S04]  /*2ad0*/  LEA R12, P0, R10, UR10, 0x1 ;  /* 0x0000000a0a0c7c11 */ /* 0x000fc8000f8008ff */
[----:B------:R-:W-:Y:S02]  /*2ae0*/  LEA.HI.X R13, R10, UR11, R11, 0x1, P0 ;  /* 0x0000000b0a0d7c11 */ /* 0x000fe400080f0c0b */
[----:B------:R-:W-:-:S05]  /*2af0*/  IADD3 R15, P0, R14, R154, RZ ;  /* 0x0000009a0e0f7210 */ /* 0x000fca0007f1e0ff */
[----:B------:R-:W-:Y:S01]  /*2b00*/  IMAD.X R16, R161, 0x1, R17, P0 ;  /* 0x00000001a1107824 */ /* 0x000fe200000e0611 */
[----:B------:R-:W-:-:S04]  /*2b10*/  LEA R14, P0, R15, UR10, 0x1 ;  /* 0x0000000a0f0e7c11 */ /* 0x000fc8000f8008ff */
[----:B------:R-:W-:Y:S02]  /*2b20*/  LEA.HI.X R15, R15, UR11, R16, 0x1, P0 ;  /* 0x0000000b0f0f7c11 */ /* 0x000fe400080f0c10 */
[----:B------:R-:W-:-:S04]  /*2b30*/  LEA R10, P0, R6, UR10, 0x1 ;  /* 0x0000000a060a7c11 */ /* 0x000fc8000f8008ff */
[----:B------:R-:W-:Y:S02]  /*2b40*/  LEA.HI.X R11, R6, UR11, R3, 0x1, P0 ;  /* 0x0000000b060b7c11 */ /* 0x000fe400080f0c03 */
[----:B------:R-:W-:-:S13]  /*2b50*/  ISETP.GT.AND P0, PT, R5, RZ, P2 ;  /* 0x000000ff0500720c */ /* 0x000fda0001704270 */
[----:B0-----:R-:W-:Y:S05]  /*2b60*/  @!P0 BRA `(.L_x_44) ;  /* 0x0000000000048947 */ /* 0x001fea0003800000 */
[----:B------:R0:W5:Y:S02]  /*2b70*/  LDG.E.LTC128B.U16 R4, desc[UR12][R152.64+0x30] ;  /* 0x0000300c98047981 */ /* 0x000164000c1e1520 */
.L_x_44:
[----:B------:R-:W-:Y:S05]  /*2b80*/  BSYNC B0 ;  /* 0x0000000000007941 */ /* 0x000fea0003800000 */
.L_x_43:
[----:B-----5:R-:W-:Y:S01]  /*2b90*/  HADD2.F32 R3, -RZ, R4.H0_H0 ;  /* 0x20000004ff037230 */ /* 0x020fe20000004100 */
[----:B------:R-:W-:Y:S01]  /*2ba0*/  ISETP.GT.AND P1, PT, R7, 0x19, PT ;  /* 0x000000190700780c */ /* 0x000fe20003f24270 */
[----:B------:R-:W-:Y:S01]  /*2bb0*/  @P0 IMAD.MOV.U32 R16, RZ, RZ, R22 ;  /* 0x000000ffff100224 */ /* 0x000fe200078e0016 */
[----:B------:R-:W-:Y:S01]  /*2bc0*/  LOP3.LUT R88, R88, 0xfdffffff, RZ, 0xc0, !PT ;  /* 0xfdffffff58587812 */ /* 0x000fe200078ec0ff */
[----:B------:R-:W-:Y:S02]  /*2bd0*/  @P0 IMAD.MOV.U32 R17, RZ, RZ, R23 ;  /* 0x000000ffff110224 */ /* 0x000fe400078e0017 */
[----:B------:R-:W-:Y:S01]  /*2be0*/  FMUL R3, R3, R2 ;  /* 0x0000000203037220 */ /* 0x000fe20000400000 */
[----:B------:R-:W-:Y:S03]  /*2bf0*/  BSSY B0, `(.L_x_45) ;  /* 0x0000008000007945 */ /* 0x000fe60003800000 */
[----:B------:R-:W-:-:S05]  /*2c00*/  FFMA R3, R100, R0, R3 ;  /* 0x0000000064037223 */ /* 0x000fca0000000003 */
[----:B------:R-:W-:Y:S02]  /*2c10*/  F2FP.F16.F32.PACK_AB R3, RZ, R3 ;  /* 0x00000003ff03723e */ /* 0x000fe400000000ff */
[----:B------:R-:W-:-:S03]  /*2c20*/  @P1 LOP3.LUT R88, R88, 0x2000000, RZ, 0xfc, !PT ;  /* 0x0200000058581812 */ /* 0x000fc600078efcff */
[----:B------:R0:W-:Y:S01]  /*2c30*/  @P0 STG.E.U16 desc[UR12][R16.64+0x30], R3 ;  /* 0x0000300310000986 */ /* 0x0001e2000c10150c */
[----:B------:R-:W-:-:S13]  /*2c40*/  ISETP.GT.AND P0, PT, R5, RZ, P1 ;  /* 0x000000ff0500720c */ /* 0x000fda0000f04270 */
[----:B0-----:R-:W-:Y:S05]  /*2c50*/  @!P0 BRA `(.L_x_46) ;  /* 0x0000000000048947 */ /* 0x001fea0003800000 */
[----:B------:R0:W5:Y:S02]  /*2c60*/  LDG.E.LTC128B.U16 R4, desc[UR12][R152.64+0x32] ;  /* 0x0000320c98047981 */ /* 0x000164000c1e1520 */
.L_x_46:
[----:B------:R-:W-:Y:S05]  /*2c70*/  BSYNC B0 ;  /* 0x0000000000007941 */ /* 0x000fea0003800000 */
.L_x_45:
[----:B-----5:R-:W-:Y:S01]  /*2c80*/  HADD2.F32 R3, -RZ, R4.H0_H0 ;  /* 0x20000004ff037230 */ /* 0x020fe20000004100 */
[----:B------:R-:W-:Y:S01]  /*2c90*/  BSSY B0, `(.L_x_47) ;  /* 0x000000a000007945 */ /* 0x000fe20003800000 */
[----:B------:R-:W-:Y:S02]  /*2ca0*/  @P0 IMAD.MOV.U32 R16, RZ, RZ, R22 ;  /* 0x000000ffff100224 */ /* 0x000fe400078e0016 */
[----:B------:R-:W-:Y:S02]  /*2cb0*/  @P0 IMAD.MOV.U32 R17, RZ, RZ, R23 ;  /* 0x000000ffff110224 */ /* 0x000fe400078e0017 */
[----:B------:R-:W-:-:S04]  /*2cc0*/  FMUL R6, R3, R2 ;  /* 0x0000000203067220 */ /* 0x000fc80000400000 */
[----:B------:R-:W-:-:S05]  /*2cd0*/  FFMA R6, R101, R0, R6 ;  /* 0x0000000065067223 */ /* 0x000fca0000000006 */
[----:B------:R-:W-:-:S05]  /*2ce0*/  F2FP.F16.F32.PACK_AB R6, RZ, R6 ;  /* 0x00000006ff06723e */ /* 0x000fca00000000ff */
[----:B------:R0:W-:Y:S01]  /*2cf0*/  @P0 STG.E.U16 desc[UR12][R16.64+0x32], R6 ;  /* 0x0000320610000986 */ /* 0x0001e2000c10150c */
[----:B------:R-:W-:-:S13]  /*2d00*/  ISETP.GT.AND P0, PT, R5, 0x8, P2 ;  /* 0x000000080500780c */ /* 0x000fda0001704270 */
[----:B0-----:R-:W-:Y:S05]  /*2d10*/  @!P0 BRA `(.L_x_48) ;  /* 0x0000000000048947 */ /* 0x001fea0003800000 */
[----:B------:R0:W5:Y:S02]  /*2d20*/  LDG.E.LTC128B.U16 R4, desc[UR12][R156.64+0x30] ;  /* 0x0000300c9c047981 */ /* 0x000164000c1e1520 */
.L_x_48:
[----:B------:R-:W-:Y:S05]  /*2d30*/  BSYNC B0 ;  /* 0x0000000000007941 */ /* 0x000fea0003800000 */
.L_x_47:
        /* <DEDUP_REMOVED lines=11> */
.L_x_50:
[----:B------:R-:W-:Y:S05]  /*2df0*/  BSYNC B0 ;  /* 0x0000000000007941 */ /* 0x000fea0003800000 */
.L_x_49:
        /* <DEDUP_REMOVED lines=14> */
.L_x_52:
[----:B------:R-:W-:Y:S05]  /*2ee0*/  BSYNC B0 ;  /* 0x0000000000007941 */ /* 0x000fea0003800000 */
.L_x_51:
        /* <DEDUP_REMOVED lines=14> */
.L_x_54:
[----:B------:R-:W-:Y:S05]  /*2fd0*/  BSYNC B0 ;  /* 0x0000000000007941 */ /* 0x000fea0003800000 */
.L_x_53:
        /* <DEDUP_REMOVED lines=11> */
.L_x_56:
[----:B------:R-:W-:Y:S05]  /*3090*/  BSYNC B0 ;  /* 0x0000000000007941 */ /* 0x000fea0003800000 */
.L_x_55:
        /* <DEDUP_REMOVED lines=11> */
.L_x_58:
[----:B------:R-:W-:Y:S05]  /*3150*/  BSYNC B0 ;  /* 0x0000000000007941 */ /* 0x000fea0003800000 */
.L_x_57:
        /* <DEDUP_REMOVED lines=14> */
.L_x_60:
[----:B------:R-:W-:Y:S05]  /*3240*/  BSYNC B0 ;  /* 0x0000000000007941 */ /* 0x000fea0003800000 */
.L_x_59:
        /* <DEDUP_REMOVED lines=14> */
.L_x_62:
[----:B------:R-:W-:Y:S05]  /*3330*/  BSYNC B0 ;  /* 0x0000000000007941 */ /* 0x000fea0003800000 */
.L_x_61:
        /* <DEDUP_REMOVED lines=11> */
.L_x_64:
[----:B------:R-:W-:Y:S05]  /*33f0*/  BSYNC B0 ;  /* 0x0000000000007941 */ /* 0x000fea0003800000 */
.L_x_63:
        /* <DEDUP_REMOVED lines=11> */
.L_x_66:
[----:B------:R-:W-:Y:S05]  /*34b0*/  BSYNC B0 ;  /* 0x0000000000007941 */ /* 0x000fea0003800000 */
.L_x_65:
        /* <DEDUP_REMOVED lines=14> */
.L_x_68:
[----:B------:R-:W-:Y:S05]  /*35a0*/  BSYNC B0 ;  /* 0x0000000000007941 */ /* 0x000fea0003800000 */
.L_x_67:
        /* <DEDUP_REMOVED lines=14> */
.L_x_70:
[----:B------:R-:W-:Y:S05]  /*3690*/  BSYNC B0 ;  /* 0x0000000000007941 */ /* 0x000fea0003800000 */
.L_x_69:
        /* <DEDUP_REMOVED lines=11> */
.L_x_72:
[----:B------:R-:W-:Y:S05]  /*3750*/  BSYNC B0 ;  /* 0x0000000000007941 */ /* 0x000fea0003800000 */
.L_x_71:
        /* <DEDUP_REMOVED lines=11> */
.L_x_74:
[----:B------:R-:W-:Y:S05]  /*3810*/  BSYNC B0 ;  /* 0x0000000000007941 */ /* 0x000fea0003800000 */
.L_x_73:
        /* <DEDUP_REMOVED lines=14> */
.L_x_76:
[----:B------:R-:W-:Y:S05]  /*3900*/  BSYNC B0 ;  /* 0x0000000000007941 */ /* 0x000fea0003800000 */
.L_x_75:
        /* <DEDUP_REMOVED lines=14> */
.L_x_78:
[----:B------:R-:W-:Y:S05]  /*39f0*/  BSYNC B0 ;  /* 0x0000000000007941 */ /* 0x000fea0003800000 */
.L_x_77:
        /* <DEDUP_REMOVED lines=11> */
.L_x_80:
[----:B------:R-:W-:Y:S05]  /*3ab0*/  BSYNC B0 ;  /* 0x0000000000007941 */ /* 0x000fea0003800000 */
.L_x_79:
        /* <DEDUP_REMOVED lines=11> */
.L_x_82:
[----:B------:R-:W-:Y:S05]  /*3b70*/  BSYNC B0 ;  /* 0x0000000000007941 */ /* 0x000fea0003800000 */
.L_x_81:
        /* <DEDUP_REMOVED lines=14> */
.L_x_84:
[----:B------:R-:W-:Y:S05]  /*3c60*/  BSYNC B0 ;  /* 0x0000000000007941 */ /* 0x000fea0003800000 */
.L_x_83:
        /* <DEDUP_REMOVED lines=14> */
.L_x_86:
[----:B------:R-:W-:Y:S05]  /*3d50*/  BSYNC B0 ;  /* 0x0000000000007941 */ /* 0x000fea0003800000 */
.L_x_85:
        /* <DEDUP_REMOVED lines=11> */
.L_x_88:
[----:B------:R-:W-:Y:S05]  /*3e10*/  BSYNC B0 ;  /* 0x0000000000007941 */ /* 0x000fea0003800000 */
.L_x_87:
        /* <DEDUP_REMOVED lines=11> */
.L_x_90:
[----:B------:R-:W-:Y:S05]  /*3ed0*/  BSYNC B0 ;  /* 0x0000000000007941 */ /* 0x000fea0003800000 */
.L_x_89:
        /* <DEDUP_REMOVED lines=14> */
.L_x_92:
[----:B------:R-:W-:Y:S05]  /*3fc0*/  BSYNC B0 ;  /* 0x0000000000007941 */ /* 0x000fea0003800000 */
.L_x_91:
        /* <DEDUP_REMOVED lines=14> */
.L_x_94:
[----:B------:R-:W-:Y:S05]  /*40b0*/  BSYNC B0 ;  /* 0x0000000000007941 */ /* 0x000fea0003800000 */
.L_x_93:
        /* <DEDUP_REMOVED lines=11> */
.L_x_96:
[----:B------:R-:W-:Y:S05]  /*4170*/  BSYNC B0 ;  /* 0x0000000000007941 */ /* 0x000fea0003800000 */
.L_x_95:
        /* <DEDUP_REMOVED lines=11> */
.L_x_98:
[----:B------:R-:W-:Y:S05]  /*4230*/  BSYNC B0 ;  /* 0x0000000000007941 */ /* 0x000fea0003800000 */
.L_x_97:
        /* <DEDUP_REMOVED lines=14> */
.L_x_100:
[----:B------:R-:W-:Y:S05]  /*4320*/  BSYNC B0 ;  /* 0x0000000000007941 */ /* 0x000fea0003800000 */
.L_x_99:
        /* <DEDUP_REMOVED lines=14> */
.L_x_102:
[----:B------:R-:W-:Y:S05]  /*4410*/  BSYNC B0 ;  /* 0x0000000000007941 */ /* 0x000fea0003800000 */
.L_x_101:
        /* <DEDUP_REMOVED lines=11> */
.L_x_104:
[----:B------:R-:W-:Y:S05]  /*44d0*/  BSYNC B0 ;  /* 0x0000000000007941 */ /* 0x000fea0003800000 */
.L_x_103:
        /* <DEDUP_REMOVED lines=11> */
.L_x_106:
[----:B------:R-:W-:Y:S05]  /*4590*/  BSYNC B0 ;  /* 0x0000000000007941 */ /* 0x000fea0003800000 */
.L_x_105:
        /* <DEDUP_REMOVED lines=14> */
.L_x_108:
[----:B------:R-:W-:Y:S05]  /*4680*/  BSYNC B0 ;  /* 0x0000000000007941 */ /* 0x000fea0003800000 */
.L_x_107:
        /* <DEDUP_REMOVED lines=14> */
.L_x_110:
[----:B------:R-:W-:Y:S05]  /*4770*/  BSYNC B0 ;  /* 0x0000000000007941 */ /* 0x000fea0003800000 */
.L_x_109:
        /* <DEDUP_REMOVED lines=11> */
.L_x_112:
[----:B------:R-:W-:Y:S05]  /*4830*/  BSYNC B0 ;  /* 0x0000000000007941 */ /* 0x000fea0003800000 */
.L_x_111:
        /* <DEDUP_REMOVED lines=11> */
.L_x_114:
[----:B------:R-:W-:Y:S05]  /*48f0*/  BSYNC B0 ;  /* 0x0000000000007941 */ /* 0x000fea0003800000 */
.L_x_113:
        /* <DEDUP_REMOVED lines=14> */
.L_x_116:
[----:B------:R-:W-:Y:S05]  /*49e0*/  BSYNC B0 ;  /* 0x0000000000007941 */ /* 0x000fea0003800000 */
.L_x_115:
        /* <DEDUP_REMOVED lines=14> */
.L_x_118:
[----:B------:R-:W-:Y:S05]  /*4ad0*/  BSYNC B0 ;  /* 0x0000000000007941 */ /* 0x000fea0003800000 */
.L_x_117:
        /* <DEDUP_REMOVED lines=11> */
.L_x_120:
[----:B------:R-:W-:Y:S05]  /*4b90*/  BSYNC B0 ;  /* 0x0000000000007941 */ /* 0x000fea0003800000 */
.L_x_119:
        /* <DEDUP_REMOVED lines=11> */
.L_x_122:
[----:B------:R-:W-:Y:S05]  /*4c50*/  BSYNC B0 ;  /* 0x0000000000007941 */ /* 0x000fea0003800000 */
.L_x_121:
        /* <DEDUP_REMOVED lines=14> */
.L_x_124:
[----:B------:R-:W-:Y:S05]  /*4d40*/  BSYNC B0 ;  /* 0x0000000000007941 */ /* 0x000fea0003800000 */
.L_x_123:
        /* <DEDUP_REMOVED lines=14> */
.L_x_126:
[----:B------:R-:W-:Y:S05]  /*4e30*/  BSYNC B0 ;  /* 0x0000000000007941 */ /* 0x000fea0003800000 */
.L_x_125:
        /* <DEDUP_REMOVED lines=11> */
.L_x_128:
[----:B------:R-:W-:Y:S05]  /*4ef0*/  BSYNC B0 ;  /* 0x0000000000007941 */ /* 0x000fea0003800000 */
.L_x_127:
        /* <DEDUP_REMOVED lines=11> */
.L_x_130:
[----:B------:R-:W-:Y:S05]  /*4fb0*/  BSYNC B0 ;  /* 0x0000000000007941 */ /* 0x000fea0003800000 */
.L_x_129:
[----:B-----5:R-:W-:Y:S01]  /*4fc0*/  HADD2.F32 R3, -RZ, R4.H0_H0 ;  /* 0x20000004ff037230 */ /* 0x020fe20000004100 */
[----:B------:R-:W-:Y:S01]  /*4fd0*/  ISETP.GT.AND P3, PT, R7, 0x70, PT ;  /* 0x000000700700780c */ /* 0x000fe20003f64270 */
[----:B------:R-:W-:Y:S01]  /*4fe0*/  @P0 IMAD.MOV.U32 R16, RZ, RZ, R162 ;  /* 0x000000ffff100224 */ /* 0x000fe200078e00a2 */
[----:B------:R-:W-:Y:S01]  /*4ff0*/  BSSY B0, `(.L_x_131) ;  /* 0x0000009000007945 */ /* 0x000fe20003800000 */
[----:B------:R-:W-:Y:S02]  /*5000*/  @P0 IMAD.MOV.U32 R17, RZ, RZ, R163 ;  /* 0x000000ffff110224 */ /* 0x000fe400078e00a3 */
[----:B------:R-:W-:-:S04]  /*5010*/  FMUL R6, R3, R2 ;  /* 0x0000000203067220 */ /* 0x000fc80000400000 */
[----:B------:R-:W-:-:S05]  /*5020*/  FFMA R6, R143, R0, R6 ;  /* 0x000000008f067223 */ /* 0x000fca0000000006 */
[----:B------:R-:W-:-:S05]  /*5030*/  F2FP.F16.F32.PACK_AB R6, RZ, R6 ;  /* 0x00000006ff06723e */ /* 0x000fca00000000ff */
[----:B------:R0:W-:Y:S01]  /*5040*/  @P0 STG.E.U16 desc[UR12][R16.64+0xd2], R6 ;  /* 0x0000d20610000986 */ /* 0x0001e2000c10150c */
[----:B------:R-:W-:-:S13]  /*5050*/  ISETP.GT.AND P0, PT, R5, RZ, P3 ;  /* 0x000000ff0500720c */ /* 0x000fda0001f04270 */
[----:B0-----:R-:W-:Y:S05]  /*5060*/  @!P0 BRA `(.L_x_132) ;  /* 0x0000000000048947 */ /* 0x001fea0003800000 */
[----:B------:R0:W5:Y:S02]  /*5070*/  LDG.E.LTC128B.U16 R4, desc[UR12][R152.64+0xe0] ;  /* 0x0000e00c98047981 */ /* 0x000164000c1e1520 */
.L_x_132:
[----:B------:R-:W-:Y:S05]  /*5080*/  BSYNC B0 ;  /* 0x0000000000007941 */ /* 0x000fea0003800000 */
.L_x_131:
        /* <DEDUP_REMOVED lines=12> */
.L_x_134:
[----:B------:R-:W-:Y:S05]  /*5150*/  BSYNC B0 ;  /* 0x0000000000007941 */ /* 0x000fea0003800000 */
.L_x_133:
        /* <DEDUP_REMOVED lines=11> */
.L_x_136:
[----:B------:R-:W-:Y:S05]  /*5210*/  BSYNC B0 ;  /* 0x0000000000007941 */ /* 0x000fea0003800000 */
.L_x_135:
        /* <DEDUP_REMOVED lines=11> */
.L_x_138:
[----:B------:R-:W-:Y:S05]  /*52d0*/  BSYNC B0 ;  /* 0x0000000000007941 */ /* 0x000fea0003800000 */
.L_x_137:
        /* <DEDUP_REMOVED lines=12> */
.L_x_140:
[----:B------:R-:W-:Y:S05]  /*53a0*/  BSYNC B0 ;  /* 0x0000000000007941 */ /* 0x000fea0003800000 */
.L_x_139:
[----:B-----5:R-:W-:Y:S01]  /*53b0*/  HADD2.F32 R3, -RZ, R4.H0_H0 ;  /* 0x20000004ff037230 */ /* 0x020fe20000004100 */
[----:B------:R-:W-:Y:S04]  /*53c0*/  BSSY B0, `(.L_x_141) ;  /* 0x000000b000007945 */ /* 0x000fe80003800000 */
[----:B------:R-:W-:-:S04]  /*53d0*/  FMUL R3, R3, R2 ;  /* 0x0000000203037220 */ /* 0x000fc80000400000 */
[----:B------:R-:W-:-:S05]  /*53e0*/  FFMA R3, R148, R0, R3 ;  /* 0x0000000094037223 */ /* 0x000fca0000000003 */
[----:B------:R-:W-:-:S05]  /*53f0*/  F2FP.F16.F32.PACK_AB R3, RZ, R3 ;  /* 0x00000003ff03723e */ /* 0x000fca00000000ff */
[----:B------:R0:W-:Y:S01]  /*5400*/  @P0 STG.E.U16 desc[UR12][R22.64+0xf0], R3 ;  /* 0x0000f00316000986 */ /* 0x0001e2000c10150c */
[----:B------:R-:W-:-:S05]  /*5410*/  IADD3 R16, P0, R21, R22, RZ ;  /* 0x0000001615107210 */ /* 0x000fca0007f1e0ff */
[----:B------:R-:W-:Y:S01]  /*5420*/  IMAD.X R17, R93, 0x1, R23, P0 ;  /* 0x000000015d117824 */ /* 0x000fe200000e0617 */
[----:B------:R-:W-:-:S04]  /*5430*/  ISETP.GT.AND P0, PT, R7, 0x79, PT ;  /* 0x000000790700780c */ /* 0x000fc80003f04270 */
[----:B------:R-:W-:-:S13]  /*5440*/  ISETP.GT.AND P4, PT, R5, RZ, P0 ;  /* 0x000000ff0500720c */ /* 0x000fda0000784270 */
[----:B0-----:R-:W-:Y:S05]  /*5450*/  @!P4 BRA `(.L_x_142) ;  /* 0x000000000004c947 */ /* 0x001fea0003800000 */
[----:B------:R0:W5:Y:S02]  /*5460*/  LDG.E.LTC128B.U16 R4, desc[UR12][R152.64+0xf2] ;  /* 0x0000f20c98047981 */ /* 0x000164000c1e1520 */
.L_x_142:
[----:B------:R-:W-:Y:S05]  /*5470*/  BSYNC B0 ;  /* 0x0000000000007941 */ /* 0x000fea0003800000 */
.L_x_141:
[----:B-----5:R-:W-:Y:S01]  /*5480*/  HADD2.F32 R3, -RZ, R4.H0_H0 ;  /* 0x20000004ff037230 */ /* 0x020fe20000004100 */
[----:B------:R-:W-:Y:S04]  /*5490*/  BSSY B0, `(.L_x_143) ;  /* 0x0000008000007945 */ /* 0x000fe80003800000 */
[----:B------:R-:W-:-:S04]  /*54a0*/  FMUL R6, R3, R2 ;  /* 0x0000000203067220 */ /* 0x000fc80000400000 */
[----:B------:R-:W-:-:S05]  /*54b0*/  FFMA R6, R149, R0, R6 ;  /* 0x0000000095067223 */ /* 0x000fca0000000006 */
[----:B------:R-:W-:-:S05]  /*54c0*/  F2FP.F16.F32.PACK_AB R6, RZ, R6 ;  /* 0x00000006ff06723e */ /* 0x000fca00000000ff */
[----:B------:R0:W-:Y:S01]  /*54d0*/  @P4 STG.E.U16 desc[UR12][R22.64+0xf2], R6 ;  /* 0x0000f20616004986 */ /* 0x0001e2000c10150c */
[----:B------:R-:W-:-:S13]  /*54e0*/  ISETP.GT.AND P4, PT, R5, 0x8, P1 ;  /* 0x000000080500780c */ /* 0x000fda0000f84270 */
[----:B0-----:R-:W-:Y:S05]  /*54f0*/  @!P4 BRA `(.L_x_144) ;  /* 0x000000000004c947 */ /* 0x001fea0003800000 */
[----:B------:R0:W5:Y:S02]  /*5500*/  LDG.E.LTC128B.U16 R4, desc[UR12][R156.64+0xf0] ;  /* 0x0000f00c9c047981 */ /* 0x000164000c1e1520 */
.L_x_144:
[----:B------:R-:W-:Y:S05]  /*5510*/  BSYNC B0 ;  /* 0x0000000000007941 */ /* 0x000fea0003800000 */
.L_x_143:
        /* <DEDUP_REMOVED lines=11> */
.L_x_146:
[----:B------:R-:W-:Y:S05]  /*55d0*/  BSYNC B0 ;  /* 0x0000000000007941 */ /* 0x000fea0003800000 */
.L_x_145:
[----:B-----5:R-:W-:-:S05]  /*55e0*/  HADD2.F32 R3, -RZ, R4.H0_H0 ;  /* 0x20000004ff037230 */ /* 0x020fca0000004100 */
[----:B------:R-:W-:-:S04]  /*55f0*/  FMUL R6, R3, R2 ;  /* 0x0000000203067220 */ /* 0x000fc80000400000 */
[----:B------:R-:W-:-:S05]  /*5600*/  FFMA R6, R151, R0, R6 ;  /* 0x0000000097067223 */ /* 0x000fca0000000006 */
[----:B------:R-:W-:-:S05]  /*5610*/  F2FP.F16.F32.PACK_AB R6, RZ, R6 ;  /* 0x00000006ff06723e */ /* 0x000fca00000000ff */
[----:B------:R0:W-:Y:S01]  /*5620*/  @P4 STG.E.U16 desc[UR12][R162.64+0xf2], R6 ;  /* 0x0000f206a2004986 */ /* 0x0001e2000c10150c */
[----:B------:R-:W-:-:S13]  /*5630*/  ISETP.GT.AND P4, PT, R5, 0x40, P5 ;  /* 0x000000400500780c */ /* 0x000fda0002f84270 */
[----:B------:R-:W2:Y:S01]  /*5640*/  @P4 LDG.E.LTC128B.U16 R4, desc[UR12][R18.64] ;  /* 0x0000000c12044981 */ /* 0x000ea2000c1e1520 */
[----:B------:R-:W-:Y:S01]  /*5650*/  BSSY B0, `(.L_x_147) ;  /* 0x000000a000007945 */ /* 0x000fe20003800000 */
[----:B--2---:R-:W-:-:S05]  /*5660*/  HADD2.F32 R3, -RZ, R4.H0_H0 ;  /* 0x20000004ff037230 */ /* 0x004fca0000004100 */
[----:B------:R-:W-:-:S04]  /*5670*/  FMUL R3, R3, R2 ;  /* 0x0000000203037220 */ /* 0x000fc80000400000 */
[----:B------:R-:W-:-:S05]  /*5680*/  FFMA R3, R24, R0, R3 ;  /* 0x0000000018037223 */ /* 0x000fca0000000003 */
[----:B------:R-:W-:-:S05]  /*5690*/  F2FP.F16.F32.PACK_AB R3, RZ, R3 ;  /* 0x00000003ff03723e */ /* 0x000fca00000000ff */
[----:B------:R0:W-:Y:S01]  /*56a0*/  @P4 STG.E.U16 desc[UR12][R16.64], R3 ;  /* 0x0000000310004986 */ /* 0x0001e2000c10150c */
[----:B------:R-:W-:-:S04]  /*56b0*/  LOP3.LUT P4, RZ, R88, 0x2, RZ, 0xc0, !PT ;  /* 0x0000000258ff7812 */ /* 0x000fc8000788c0ff */
[----:B------:R-:W-:-:S13]  /*56c0*/  ISETP.GT.AND P4, PT, R5, 0x40, P4 ;  /* 0x000000400500780c */ /* 0x000fda0002784270 */
[----:B0-----:R-:W-:Y:S05]  /*56d0*/  @!P4 BRA `(.L_x_148) ;  /* 0x000000000004c947 */ /* 0x001fea0003800000 */
[----:B------:R0:W5:Y:S02]  /*56e0*/  LDG.E.LTC128B.U16 R4, desc[UR12][R12.64+0x2] ;  /* 0x0000020c0c047981 */ /* 0x000164000c1e1520 */
.L_x_148:
[----:B------:R-:W-:Y:S05]  /*56f0*/  BSYNC B0 ;  /* 0x0000000000007941 */ /* 0x000fea0003800000 */
.L_x_147:
[----:B-----5:R-:W-:Y:S01]  /*5700*/  HADD2.F32 R3, -RZ, R4.H0_H0 ;  /* 0x20000004ff037230 */ /* 0x020fe20000004100 */
[----:B------:R-:W-:Y:S01]  /*5710*/  ISETP.GT.AND P5, PT, R5, 0x48, P5 ;  /* 0x000000480500780c */ /* 0x000fe20002fa4270 */
[----:B------:R-:W-:Y:S03]  /*5720*/  BSSY B0, `(.L_x_149) ;  /* 0x000000a000007945 */ /* 0x000fe60003800000 */
[----:B------:R-:W-:-:S04]  /*5730*/  FMUL R6, R3, R2 ;  /* 0x0000000203067220 */ /* 0x000fc80000400000 */
[----:B------:R-:W-:-:S05]  /*5740*/  FFMA R6, R25, R0, R6 ;  /* 0x0000000019067223 */ /* 0x000fca0000000006 */
[----:B------:R-:W-:-:S04]  /*5750*/  F2FP.F16.F32.PACK_AB R6, RZ, R6 ;  /* 0x00000006ff06723e */ /* 0x000fc800000000ff */
[----:B------:R-:W-:-:S05]  /*5760*/  PRMT R3, R6, 0x7610, R3 ;  /* 0x0000761006037816 */ /* 0x000fca0000000003 */
[----:B------:R2:W-:Y:S01]  /*5770*/  @P4 STG.E.U16 desc[UR12][R16.64+0x2], R3 ;  /* 0x0000020310004986 */ /* 0x0005e2000c10150c */
[----:B------:R-:W-:-:S05]  /*5780*/  IADD3 R6, P4, R16, R89, RZ ;  /* 0x0000005910067210 */ /* 0x000fca0007f9e0ff */
[----:B------:R-:W-:Y:S01]  /*5790*/  IMAD.X R7, R17, 0x1, R159, P4 ;  /* 0x0000000111077824 */ /* 0x000fe200020e069f */
[----:B------:R-:W-:Y:S07]  /*57a0*/  @!P5 BRA `(.L_x_150) ;  /* 0x000000000004d947 */ /* 0x000fee0003800000 */
[----:B------:R0:W5:Y:S02]  /*57b0*/  LDG.E.LTC128B.U16 R4, desc[UR12][R14.64] ;  /* 0x0000000c0e047981 */ /* 0x000164000c1e1520 */
.L_x_150:
[----:B------:R-:W-:Y:S05]  /*57c0*/  BSYNC B0 ;  /* 0x0000000000007941 */ /* 0x000fea0003800000 */
.L_x_149:
[----:B--2--5:R-:W-:Y:S01]  /*57d0*/  HADD2.F32 R3, -RZ, R4.H0_H0 ;  /* 0x20000004ff037230 */ /* 0x024fe20000004100 */
[----:B0-----:R-:W-:Y:S01]  /*57e0*/  IADD3 R14, P4, R89, R16, RZ ;  /* 0x00000010590e7210 */ /* 0x001fe20007f9e0ff */
[----:B------:R-:W-:Y:S03]  /*57f0*/  BSSY B0, `(.L_x_151) ;  /* 0x000000a000007945 */ /* 0x000fe60003800000 */
[----:B------:R-:W-:Y:S01]  /*5800*/  FMUL R3, R3, R2 ;  /* 0x0000000203037220 */ /* 0x000fe20000400000 */
[----:B------:R-:W-:-:S03]  /*5810*/  IMAD.X R15, R159, 0x1, R17, P4 ;  /* 0x000000019f0f7824 */ /* 0x000fc600020e0611 */
[----:B------:R-:W-:-:S05]  /*5820*/  FFMA R3, R26, R0, R3 ;  /* 0x000000001a037223 */ /* 0x000fca0000000003 */
[----:B------:R-:W-:-:S05]  /*5830*/  F2FP.F16.F32.PACK_AB R3, RZ, R3 ;  /* 0x00000003ff03723e */ /* 0x000fca00000000ff */
[----:B------:R0:W-:Y:S01]  /*5840*/  @P5 STG.E.U16 desc[UR12][R6.64], R3 ;  /* 0x0000000306005986 */ /* 0x0001e2000c10150c */
[----:B------:R-:W-:-:S04]  /*5850*/  LOP3.LUT P5, RZ, R88, 0x2, RZ, 0xc0, !PT ;  /* 0x0000000258ff7812 */ /* 0x000fc800078ac0ff */
[----:B------:R-:W-:-:S13]  /*5860*/  ISETP.GT.AND P4, PT, R5, 0x48, P5 ;  /* 0x000000480500780c */ /* 0x000fda0002f84270 */
[----:B0-----:R-:W-:Y:S05]  /*5870*/  @!P4 BRA `(.L_x_152) ;  /* 0x000000000004c947 */ /* 0x001fea0003800000 */
[----:B------:R0:W5:Y:S02]  /*5880*/  LDG.E.LTC128B.U16 R4, desc[UR12][R10.64+0x2] ;  /* 0x0000020c0a047981 */ /* 0x000164000c1e1520 */
.L_x_152:
[----:B------:R-:W-:Y:S05]  /*5890*/  BSYNC B0 ;  /* 0x0000000000007941 */ /* 0x000fea0003800000 */
.L_x_151:
[----:B-----5:R-:W-:Y:S01]  /*58a0*/  HADD2.F32 R3, -RZ, R4.H0_H0 ;  /* 0x20000004ff037230 */ /* 0x020fe20000004100 */
[----:B------:R-:W-:Y:S01]  /*58b0*/  LOP3.LUT P5, RZ, R88, 0x4, RZ, 0xc0, !PT ;  /* 0x0000000458ff7812 */ /* 0x000fe200078ac0ff */
[----:B------:R-:W-:Y:S03]  /*58c0*/  BSSY B0, `(.L_x_153) ;  /* 0x0000008000007945 */ /* 0x000fe60003800000 */
[----:B------:R-:W-:-:S04]  /*58d0*/  FMUL R18, R3, R2 ;  /* 0x0000000203127220 */ /* 0x000fc80000400000 */
[----:B------:R-:W-:-:S05]  /*58e0*/  FFMA R18, R27, R0, R18 ;  /* 0x000000001b127223 */ /* 0x000fca0000000012 */
[----:B------:R-:W-:-:S05]  /*58f0*/  F2FP.F16.F32.PACK_AB R18, RZ, R18 ;  /* 0x00000012ff12723e */ /* 0x000fca00000000ff */
[----:B------:R2:W-:Y:S01]  /*5900*/  @P4 STG.E.U16 desc[UR12][R6.64+0x2], R18 ;  /* 0x0000021206004986 */ /* 0x0005e2000c10150c */
[----:B------:R-:W-:-:S13]  /*5910*/  ISETP.GT.AND P4, PT, R5, 0x40, P5 ;  /* 0x000000400500780c */ /* 0x000fda0002f84270 */
[----:B--2---:R-:W-:Y:S05]  /*5920*/  @!P4 BRA `(.L_x_154) ;  /* 0x000000000004c947 */ /* 0x004fea0003800000 */
[----:B------:R2:W5:Y:S02]  /*5930*/  LDG.E.LTC128B.U16 R4, desc[UR12][R12.64+0x10] ;  /* 0x0000100c0c047981 */ /* 0x000564000c1e1520 */
.L_x_154:
[----:B------:R-:W-:Y:S05]  /*5940*/  BSYNC B0 ;  /* 0x0000000000007941 */ /* 0x000fea0003800000 */
.L_x_153:
        /* <DEDUP_REMOVED lines=8> */
[----:B0-----:R-:W-:Y:S05]  /*59d0*/  @!P4 BRA `(.L_x_156) ;  /* 0x000000000004c947 */ /* 0x001fea0003800000 */
[----:B------:R0:W5:Y:S02]  /*59e0*/  LDG.E.LTC128B.U16 R4, desc[UR12][R12.64+0x12] ;  /* 0x0000120c0c047981 */ /* 0x000164000c1e1520 */
.L_x_156:
[----:B------:R-:W-:Y:S05]  /*59f0*/  BSYNC B0 ;  /* 0x0000000000007941 */ /* 0x000fea0003800000 */
.L_x_155:
[----:B-----5:R-:W-:Y:S01]  /*5a00*/  HADD2.F32 R3, -RZ, R4.H0_H0 ;  /* 0x20000004ff037230 */ /* 0x020fe20000004100 */
[----:B------:R-:W-:Y:S04]  /*5a10*/  BSSY B0, `(.L_x_157) ;  /* 0x0000009000007945 */ /* 0x000fe80003800000 */
        /* <DEDUP_REMOVED lines=8> */
.L_x_158:
[----:B------:R-:W-:Y:S05]  /*5aa0*/  BSYNC B0 ;  /* 0x0000000000007941 */ /* 0x000fea0003800000 */
.L_x_157:
        /* <DEDUP_REMOVED lines=9> */
.L_x_160:
[----:B------:R-:W-:Y:S05]  /*5b40*/  BSYNC B0 ;  /* 0x0000000000007941 */ /* 0x000fea0003800000 */
.L_x_159:
        /* <DEDUP_REMOVED lines=10> */
.L_x_162:
[----:B------:R-:W-:Y:S05]  /*5bf0*/  BSYNC B0 ;  /* 0x0000000000007941 */ /* 0x000fea0003800000 */
.L_x_161:
        /* <DEDUP_REMOVED lines=10> */
.L_x_164:
[----:B------:R-:W-:Y:S05]  /*5ca0*/  BSYNC B0 ;  /* 0x0000000000007941 */ /* 0x000fea0003800000 */
.L_x_163:
        /* <DEDUP_REMOVED lines=10> */
.L_x_166:
[----:B------:R-:W-:Y:S05]  /*5d50*/  BSYNC B0 ;  /* 0x0000000000007941 */ /* 0x000fea0003800000 */
.L_x_165:
        /* <DEDUP_REMOVED lines=11> */
.L_x_168:
[----:B------:R-:W-:Y:S05]  /*5e10*/  BSYNC B0 ;  /* 0x0000000000007941 */ /* 0x000fea0003800000 */
.L_x_167:
[----:B-----5:R-:W-:Y:S01]  /*5e20*/  HADD2.F32 R3, -RZ, R4.H0_H0 ;  /* 0x20000004ff037230 */ /* 0x020fe20000004100 */
[----:B------:R-:W-:Y:S01]  /*5e30*/  LOP3.LUT P5, RZ, R88, 0x4000000, RZ, 0xc0, !PT ;  /* 0x0400000058ff7812 */ /* 0x000fe200078ac0ff */
[----:B------:R-:W-:Y:S01]  /*5e40*/  @P4 IMAD.MOV.U32 R7, RZ, RZ, R9 ;  /* 0x000000ffff074224 */ /* 0x000fe200078e0009 */
[----:B------:R-:W-:Y:S02]  /*5e50*/  BSSY B0, `(.L_x_169) ;  /* 0x000000a000007945 */ /* 0x000fe40003800000 */
        /* <DEDUP_REMOVED lines=9> */
.L_x_170:
[----:B------:R-:W-:Y:S05]  /*5ef0*/  BSYNC B0 ;  /* 0x0000000000007941 */ /* 0x000fea0003800000 */
.L_x_169:
        /* <DEDUP_REMOVED lines=10> */
.L_x_172:
[----:B------:R-:W-:Y:S05]  /*5fa0*/  BSYNC B0 ;  /* 0x0000000000007941 */ /* 0x000fea0003800000 */
.L_x_171:
        /* <DEDUP_REMOVED lines=10> */
.L_x_174:
[----:B------:R-:W-:Y:S05]  /*6050*/  BSYNC B0 ;  /* 0x0000000000007941 */ /* 0x000fea0003800000 */
.L_x_173:
        /* <DEDUP_REMOVED lines=11> */
.L_x_176:
[----:B------:R-:W-:Y:S05]  /*6110*/  BSYNC B0 ;  /* 0x0000000000007941 */ /* 0x000fea0003800000 */
.L_x_175:
        /* <DEDUP_REMOVED lines=13> */
.L_x_178:
[----:B------:R-:W-:Y:S05]  /*61f0*/  BSYNC B0 ;  /* 0x0000000000007941 */ /* 0x000fea0003800000 */
.L_x_177:
        /* <DEDUP_REMOVED lines=10> */
.L_x_180:
[----:B------:R-:W-:Y:S05]  /*62a0*/  BSYNC B0 ;  /* 0x0000000000007941 */ /* 0x000fea0003800000 */
.L_x_179:
        /* <DEDUP_REMOVED lines=10> */
.L_x_182:
[----:B------:R-:W-:Y:S05]  /*6350*/  BSYNC B0 ;  /* 0x0000000000007941 */ /* 0x000fea0003800000 */
.L_x_181:
        /* <DEDUP_REMOVED lines=11> */
.L_x_184:
[----:B------:R-:W-:Y:S05]  /*6410*/  BSYNC B0 ;  /* 0x0000000000007941 */ /* 0x000fea0003800000 */
.L_x_183:
        /* <DEDUP_REMOVED lines=13> */
.L_x_186:
[----:B------:R-:W-:Y:S05]  /*64f0*/  BSYNC B0 ;  /* 0x0000000000007941 */ /* 0x000fea0003800000 */
.L_x_185:
        /* <DEDUP_REMOVED lines=10> */
.L_x_188:
[----:B------:R-:W-:Y:S05]  /*65a0*/  BSYNC B0 ;  /* 0x0000000000007941 */ /* 0x000fea0003800000 */
.L_x_187:
        /* <DEDUP_REMOVED lines=10> */
.L_x_190:
[----:B------:R-:W-:Y:S05]  /*6650*/  BSYNC B0 ;  /* 0x0000000000007941 */ /* 0x000fea0003800000 */
.L_x_189:
        /* <DEDUP_REMOVED lines=11> */
.L_x_192:
[----:B------:R-:W-:Y:S05]  /*6710*/  BSYNC B0 ;  /* 0x0000000000007941 */ /* 0x000fea0003800000 */
.L_x_191:
        /* <DEDUP_REMOVED lines=13> */
.L_x_194:
[----:B------:R-:W-:Y:S05]  /*67f0*/  BSYNC B0 ;  /* 0x0000000000007941 */ /* 0x000fea0003800000 */
.L_x_193:
        /* <DEDUP_REMOVED lines=10> */
.L_x_196:
[----:B------:R-:W-:Y:S05]  /*68a0*/  BSYNC B0 ;  /* 0x0000000000007941 */ /* 0x000fea0003800000 */
.L_x_195:
        /* <DEDUP_REMOVED lines=10> */
.L_x_198:
[----:B------:R-:W-:Y:S05]  /*6950*/  BSYNC B0 ;  /* 0x0000000000007941 */ /* 0x000fea0003800000 */
.L_x_197:
        /* <DEDUP_REMOVED lines=11> */
.L_x_200:
[----:B------:R-:W-:Y:S05]  /*6a10*/  BSYNC B0 ;  /* 0x0000000000007941 */ /* 0x000fea0003800000 */
.L_x_199:
        /* <DEDUP_REMOVED lines=13> */
.L_x_202:
[----:B------:R-:W-:Y:S05]  /*6af0*/  BSYNC B0 ;  /* 0x0000000000007941 */ /* 0x000fea0003800000 */
.L_x_201:
        /* <DEDUP_REMOVED lines=10> */
.L_x_204:
[----:B------:R-:W-:Y:S05]  /*6ba0*/  BSYNC B0 ;  /* 0x0000000000007941 */ /* 0x000fea0003800000 */
.L_x_203:
        /* <DEDUP_REMOVED lines=10> */
.L_x_206:
[----:B------:R-:W-:Y:S05]  /*6c50*/  BSYNC B0 ;  /* 0x0000000000007941 */ /* 0x000fea0003800000 */
.L_x_205:
        /* <DEDUP_REMOVED lines=11> */
.L_x_208:
[----:B------:R-:W-:Y:S05]  /*6d10*/  BSYNC B0 ;  /* 0x0000000000007941 */ /* 0x000fea0003800000 */
.L_x_207:
        /* <DEDUP_REMOVED lines=13> */
.L_x_210:
[----:B------:R-:W-:Y:S05]  /*6df0*/  BSYNC B0 ;  /* 0x0000000000007941 */ /* 0x000fea0003800000 */
.L_x_209:
        /* <DEDUP_REMOVED lines=10> */
.L_x_212:
[----:B------:R-:W-:Y:S05]  /*6ea0*/  BSYNC B0 ;  /* 0x0000000000007941 */ /* 0x000fea0003800000 */
.L_x_211:
        /* <DEDUP_REMOVED lines=10> */
.L_x_214:
[----:B------:R-:W-:Y:S05]  /*6f50*/  BSYNC B0 ;  /* 0x0000000000007941 */ /* 0x000fea0003800000 */
.L_x_213:
        /* <DEDUP_REMOVED lines=11> */
.L_x_216:
[----:B------:R-:W-:Y:S05]  /*7010*/  BSYNC B0 ;  /* 0x0000000000007941 */ /* 0x000fea0003800000 */
.L_x_215:
        /* <DEDUP_REMOVED lines=13> */
.L_x_218:
[----:B------:R-:W-:Y:S05]  /*70f0*/  BSYNC B0 ;  /* 0x0000000000007941 */ /* 0x000fea0003800000 */
.L_x_217:
        /* <DEDUP_REMOVED lines=10> */
.L_x_220:
[----:B------:R-:W-:Y:S05]  /*71a0*/  BSYNC B0 ;  /* 0x0000000000007941 */ /* 0x000fea0003800000 */
.L_x_219:
        /* <DEDUP_REMOVED lines=10> */
.L_x_222:
[----:B------:R-:W-:Y:S05]  /*7250*/  BSYNC B0 ;  /* 0x0000000000007941 */ /* 0x000fea0003800000 */
.L_x_221:
        /* <DEDUP_REMOVED lines=11> */
.L_x_224:
[----:B------:R-:W-:Y:S05]  /*7310*/  BSYNC B0 ;  /* 0x0000000000007941 */ /* 0x000fea0003800000 */
.L_x_223:
        /* <DEDUP_REMOVED lines=13> */
.L_x_226:
[----:B------:R-:W-:Y:S05]  /*73f0*/  BSYNC B0 ;  /* 0x0000000000007941 */ /* 0x000fea0003800000 */
.L_x_225:
        /* <DEDUP_REMOVED lines=10> */
.L_x_228:
[----:B------:R-:W-:Y:S05]  /*74a0*/  BSYNC B0 ;  /* 0x0000000000007941 */ /* 0x000fea0003800000 */
.L_x_227:
        /* <DEDUP_REMOVED lines=10> */
.L_x_230:
[----:B------:R-:W-:Y:S05]  /*7550*/  BSYNC B0 ;  /* 0x0000000000007941 */ /* 0x000fea0003800000 */
.L_x_229:
        /* <DEDUP_REMOVED lines=11> */
.L_x_232:
[----:B------:R-:W-:Y:S05]  /*7610*/  BSYNC B0 ;  /* 0x0000000000007941 */ /* 0x000fea0003800000 */
.L_x_231:
        /* <DEDUP_REMOVED lines=13> */
.L_x_234:
[----:B------:R-:W-:Y:S05]  /*76f0*/  BSYNC B0 ;  /* 0x0000000000007941 */ /* 0x000fea0003800000 */
.L_x_233:
        /* <DEDUP_REMOVED lines=10> */
.L_x_236:
[----:B------:R-:W-:Y:S05]  /*77a0*/  BSYNC B0 ;  /* 0x0000000000007941 */ /* 0x000fea0003800000 */
.L_x_235:
        /* <DEDUP_REMOVED lines=10> */
.L_x_238:
[----:B------:R-:W-:Y:S05]  /*7850*/  BSYNC B0 ;  /* 0x0000000000007941 */ /* 0x000fea0003800000 */
.L_x_237:
        /* <DEDUP_REMOVED lines=11> */
.L_x_240:
[----:B------:R-:W-:Y:S05]  /*7910*/  BSYNC B0 ;  /* 0x0000000000007941 */ /* 0x000fea0003800000 */
.L_x_239:
        /* <DEDUP_REMOVED lines=13> */
.L_x_242:
[----:B------:R-:W-:Y:S05]  /*79f0*/  BSYNC B0 ;  /* 0x0000000000007941 */ /* 0x000fea0003800000 */
.L_x_241:
        /* <DEDUP_REMOVED lines=10> */
.L_x_244:
[----:B------:R-:W-:Y:S05]  /*7aa0*/  BSYNC B0 ;  /* 0x0000000000007941 */ /* 0x000fea0003800000 */
.L_x_243:
        /* <DEDUP_REMOVED lines=10> */
.L_x_246:
[----:B------:R-:W-:Y:S05]  /*7b50*/  BSYNC B0 ;  /* 0x0000000000007941 */ /* 0x000fea0003800000 */
.L_x_245:
        /* <DEDUP_REMOVED lines=11> */
.L_x_248:
[----:B------:R-:W-:Y:S05]  /*7c10*/  BSYNC B0 ;  /* 0x0000000000007941 */ /* 0x000fea0003800000 */
.L_x_247:
        /* <DEDUP_REMOVED lines=13> */
.L_x_250:
[----:B------:R-:W-:Y:S05]  /*7cf0*/  BSYNC B0 ;  /* 0x0000000000007941 */ /* 0x000fea0003800000 */
.L_x_249:
        /* <DEDUP_REMOVED lines=9> */
.L_x_252:
[----:B------:R-:W-:Y:S05]  /*7d90*/  BSYNC B0 ;  /* 0x0000000000007941 */ /* 0x000fea0003800000 */
.L_x_251:
[----:B-----5:R-:W-:Y:S01]  /*7da0*/  HADD2.F32 R3, -RZ, R4.H0_H0 ;  /* 0x20000004ff037230 */ /* 0x020fe20000004100 */
[----:B------:R-:W-:Y:S01]  /*7db0*/  ISETP.GT.AND P5, PT, R5, 0x48, P5 ;  /* 0x000000480500780c */ /* 0x000fe20002fa4270 */
[----:B------:R-:W-:Y:S03]  /*7dc0*/  BSSY B0, `(.L_x_253) ;  /* 0x0000007000007945 */ /* 0x000fe60003800000 */
[----:B------:R-:W-:-:S04]  /*7dd0*/  FMUL R6, R3, R2 ;  /* 0x0000000203067220 */ /* 0x000fc80000400000 */
[----:B------:R-:W-:-:S05]  /*7de0*/  FFMA R6, R77, R0, R6 ;  /* 0x000000004d067223 */ /* 0x000fca0000000006 */
[----:B------:R-:W-:-:S05]  /*7df0*/  F2FP.F16.F32.PACK_AB R6, RZ, R6 ;  /* 0x00000006ff06723e */ /* 0x000fca00000000ff */
[----:B------:R0:W-:Y:S01]  /*7e00*/  @P4 STG.E.U16 desc[UR12][R16.64+0xd2], R6 ;  /* 0x0000d20610004986 */ /* 0x0001e2000c10150c */
[----:B------:R-:W-:Y:S05]  /*7e10*/  @!P5 BRA `(.L_x_254) ;  /* 0x000000000004d947 */ /* 0x000fea0003800000 */
[----:B------:R0:W5:Y:S02]  /*7e20*/  LDG.E.LTC128B.U16 R4, desc[UR12][R10.64+0xd0] ;  /* 0x0000d00c0a047981 */ /* 0x000164000c1e1520 */
.L_x_254:
[----:B------:R-:W-:Y:S05]  /*7e30*/  BSYNC B0 ;  /* 0x0000000000007941 */ /* 0x000fea0003800000 */
.L_x_253:
[----:B-----5:R-:W-:Y:S01]  /*7e40*/  HADD2.F32 R3, -RZ, R4.H0_H0 ;  /* 0x20000004ff037230 */ /* 0x020fe20000004100 */
[----:B------:R-:W-:Y:S01]  /*7e50*/  ISETP.GT.AND P4, PT, R5, 0x48, P6 ;  /* 0x000000480500780c */ /* 0x000fe20003784270 */
[----:B0-----:R-:W-:Y:S01]  /*7e60*/  @P5 IMAD.MOV.U32 R6, RZ, RZ, R8 ;  /* 0x000000ffff065224 */ /* 0x001fe200078e0008 */
[----:B------:R-:W-:Y:S01]  /*7e70*/  BSSY B0, `(.L_x_255) ;  /* 0x0000008000007945 */ /* 0x000fe20003800000 */
[----:B------:R-:W-:Y:S02]  /*7e80*/  @P5 IMAD.MOV.U32 R7, RZ, RZ, R9 ;  /* 0x000000ffff075224 */ /* 0x000fe400078e0009 */
[----:B------:R-:W-:-:S04]  /*7e90*/  FMUL R3, R3, R2 ;  /* 0x0000000203037220 */ /* 0x000fc80000400000 */
[----:B------:R-:W-:-:S05]  /*7ea0*/  FFMA R3, R78, R0, R3 ;  /* 0x000000004e037223 */ /* 0x000fca0000000003 */
[----:B------:R-:W-:-:S05]  /*7eb0*/  F2FP.F16.F32.PACK_AB R3, RZ, R3 ;  /* 0x00000003ff03723e */ /* 0x000fca00000000ff */
[----:B------:R0:W-:Y:S01]  /*7ec0*/  @P5 STG.E.U16 desc[UR12][R6.64+0xd0], R3 ;  /* 0x0000d00306005986 */ /* 0x0001e2000c10150c */
[----:B------:R-:W-:Y:S05]  /*7ed0*/  @!P4 BRA `(.L_x_256) ;  /* 0x000000000004c947 */ /* 0x000fea0003800000 */
[----:B------:R0:W5:Y:S02]  /*7ee0*/  LDG.E.LTC128B.U16 R4, desc[UR12][R10.64+0xd2] ;  /* 0x0000d20c0a047981 */ /* 0x000164000c1e1520 */
.L_x_256:
[----:B------:R-:W-:Y:S05]  /*7ef0*/  BSYNC B0 ;  /* 0x0000000000007941 */ /* 0x000fea0003800000 */
.L_x_255:
[----:B0----5:R-:W-:Y:S01]  /*7f00*/  HADD2.F32 R3, -RZ, R4.H0_H0 ;  /* 0x20000004ff037230 */ /* 0x021fe20000004100 */
[----:B------:R-:W-:Y:S01]  /*7f10*/  ISETP.GT.AND P5, PT, R5, 0x40, P3 ;  /* 0x000000400500780c */ /* 0x000fe20001fa4270 */
        /* <DEDUP_REMOVED lines=8> */
[----:B------:R-:W-:Y:S05]  /*7fa0*/  @!P5 BRA `(.L_x_258) ;  /* 0x000000000004d947 */ /* 0x000fea0003800000 */
[----:B------:R0:W5:Y:S02]  /*7fb0*/  LDG.E.LTC128B.U16 R4, desc[UR12][R12.64+0xe0] ;  /* 0x0000e00c0c047981 */ /* 0x000164000c1e1520 */
.L_x_258:
[----:B------:R-:W-:Y:S05]  /*7fc0*/  BSYNC B0 ;  /* 0x0000000000007941 */ /* 0x000fea0003800000 */
.L_x_257:
[----:B0----5:R-:W-:Y:S01]  /*7fd0*/  HADD2.F32 R3, -RZ, R4.H0_H0 ;  /* 0x20000004ff037230 */ /* 0x021fe20000004100 */
        /* <DEDUP_REMOVED lines=8> */
.L_x_260:
[----:B------:R-:W-:Y:S05]  /*8060*/  BSYNC B0 ;  /* 0x0000000000007941 */ /* 0x000fea0003800000 */
.L_x_259:
        /* <DEDUP_REMOVED lines=9> */
.L_x_262:
[----:B------:R-:W-:Y:S05]  /*8100*/  BSYNC B0 ;  /* 0x0000000000007941 */ /* 0x000fea0003800000 */
.L_x_261:
        /* <DEDUP_REMOVED lines=11> */
.L_x_264:
[----:B------:R-:W-:Y:S05]  /*81c0*/  BSYNC B0 ;  /* 0x0000000000007941 */ /* 0x000fea0003800000 */
.L_x_263:
        /* <DEDUP_REMOVED lines=12> */
.L_x_266:
[----:B------:R-:W-:Y:S05]  /*8290*/  BSYNC B0 ;  /* 0x0000000000007941 */ /* 0x000fea0003800000 */
.L_x_265:
        /* <DEDUP_REMOVED lines=9> */
.L_x_268:
[----:B------:R-:W-:Y:S05]  /*8330*/  BSYNC B0 ;  /* 0x0000000000007941 */ /* 0x000fea0003800000 */
.L_x_267:
[----:B0----5:R-:W-:Y:S01]  /*8340*/  HADD2.F32 R3, -RZ, R4.H0_H0 ;  /* 0x20000004ff037230 */ /* 0x021fe20000004100 */
[----:B------:R-:W-:Y:S01]  /*8350*/  ISETP.GT.AND P1, PT, R5, 0x48, P1 ;  /* 0x000000480500780c */ /* 0x000fe20000f24270 */
[----:B------:R-:W-:Y:S03]  /*8360*/  BSSY B0, `(.L_x_269) ;  /* 0x0000008000007945 */ /* 0x000fe60003800000 */
[----:B------:R-:W-:Y:S01]  /*8370*/  FMUL R6, R3, R2 ;  /* 0x0000000203067220 */ /* 0x000fe20000400000 */
[----:B------:R-:W-:-:S03]  /*8380*/  PRMT R3, R4, 0x7610, R3 ;  /* 0x0000761004037816 */ /* 0x000fc60000000003 */
[----:B------:R-:W-:-:S05]  /*8390*/  FFMA R6, R85, R0, R6 ;  /* 0x0000000055067223 */ /* 0x000fca0000000006 */
[----:B------:R-:W-:-:S05]  /*83a0*/  F2FP.F16.F32.PACK_AB R6, RZ, R6 ;  /* 0x00000006ff06723e */ /* 0x000fca00000000ff */
[----:B------:R0:W-:Y:S01]  /*83b0*/  @P2 STG.E.U16 desc[UR12][R16.64+0xf2], R6 ;  /* 0x0000f20610002986 */ /* 0x0001e2000c10150c */
[----:B------:R-:W-:Y:S05]  /*83c0*/  @!P1 BRA `(.L_x_270) ;  /* 0x0000000000049947 */ /* 0x000fea0003800000 */
[----:B------:R0:W5:Y:S02]  /*83d0*/  LDG.E.LTC128B.U16 R3, desc[UR12][R10.64+0xf0] ;  /* 0x0000f00c0a037981 */ /* 0x000164000c1e1520 */
.L_x_270:
[----:B------:R-:W-:Y:S05]  /*83e0*/  BSYNC B0 ;  /* 0x0000000000007941 */ /* 0x000fea0003800000 */
.L_x_269:
[----:B-----5:R-:W-:Y:S01]  /*83f0*/  HADD2.F32 R7, -RZ, R3.H0_H0 ;  /* 0x20000003ff077230 */ /* 0x020fe20000004100 */
[----:B------:R-:W-:Y:S01]  /*8400*/  ISETP.GT.AND P0, PT, R5, 0x48, P0 ;  /* 0x000000480500780c */ /* 0x000fe20000704270 */
[----:B------:R-:W-:Y:S01]  /*8410*/  @P1 IMAD.MOV.U32 R4, RZ, RZ, R8 ;  /* 0x000000ffff041224 */ /* 0x000fe200078e0008 */
        /* <DEDUP_REMOVED lines=8> */
.L_x_272:
[----:B------:R-:W-:Y:S05]  /*84a0*/  BSYNC B0 ;  /* 0x0000000000007941 */ /* 0x000fea0003800000 */
.L_x_271:
[----:B-----5:R-:W-:-:S05]  /*84b0*/  HADD2.F32 R3, -RZ, R3.H0_H0 ;  /* 0x20000003ff037230 */ /* 0x020fca0000004100 */
[----:B------:R-:W-:-:S04]  /*84c0*/  FMUL R2, R3, R2 ;  /* 0x0000000203027220 */ /* 0x000fc80000400000 */
[----:B------:R-:W-:Y:S01]  /*84d0*/  FFMA R2, R87, R0, R2 ;  /* 0x0000000057027223 */ /* 0x000fe20000000002 */
[----:B------:R-:W-:Y:S06]  /*84e0*/  @!P0 EXIT ;  /* 0x000000000000894d */ /* 0x000fec0003800000 */
[----:B------:R-:W-:-:S05]  /*84f0*/  F2FP.F16.F32.PACK_AB R2, RZ, R2 ;  /* 0x00000002ff02723e */ /* 0x000fca00000000ff */
[----:B------:R-:W-:Y:S01]  /*8500*/  STG.E.U16 desc[UR12][R8.64+0xf2], R2 ;  /* 0x0000f20208007986 */ /* 0x000fe2000c10150c */
[----:B------:R-:W-:Y:S05]  /*8510*/  EXIT ;  /* 0x000000000000794d */ /* 0x000fea0003800000 */
.L_x_22:
[----:B------:R-:W-:Y:S01]  /*8520*/  ULDC.64 UR4, c[0x0][0x5c8] ;  /* 0x0001720000047ab9 */ /* 0x000fe20000000a00 */
[-C--:B------:R-:W-:Y:S01]  /*8530*/  FMUL R88, R88, R0.reuse ;  /* 0x0000000058587220 */ /* 0x080fe20000400000 */
[C---:B------:R-:W-:Y:S01]  /*8540*/  LEA R2, P1, R154.reuse, UR4, 0x1 ;  /* 0x000000049a027c11 */ /* 0x040fe2000f8208ff */
[-C--:B------:R-:W-:Y:S01]  /*8550*/  FMUL R89, R89, R0.reuse ;  /* 0x0000000059597220 */ /* 0x080fe20000400000 */
[C---:B------:R-:W-:Y:S01]  /*8560*/  SHF.L.U64.HI R11, R159.reuse, 0x1, R160 ;  /* 0x000000019f0b7819 */ /* 0x040fe200000102a0 */
[----:B------:R-:W-:Y:S01]  /*8570*/  IMAD.SHL.U32 R159, R159, 0x2, RZ ;  /* 0x000000029f9f7824 */ /* 0x000fe200078e00ff */
[----:B------:R-:W-:Y:S01]  /*8580*/  LEA.HI.X R3, R154, UR5, R153, 0x1, P1 ;  /* 0x000000059a037c11 */ /* 0x000fe200088f0c99 */
[----:B------:R-:W-:Y:S01]  /*8590*/  FMUL R90, R90, R0 ;  /* 0x000000005a5a7220 */ /* 0x000fe20000400000 */
[----:B------:R-:W-:Y:S01]  /*85a0*/  F2FP.F16.F32.PACK_AB R88, RZ, R88 ;  /* 0x00000058ff58723e */ /* 0x000fe200000000ff */
[-C--:B------:R-:W-:Y:S01]  /*85b0*/  FMUL R91, R91, R0.reuse ;  /* 0x000000005b5b7220 */ /* 0x080fe20000400000 */
[----:B------:R-:W-:Y:S01]  /*85c0*/  ISETP.GT.AND P4, PT, R7, 0x1, PT ;  /* 0x000000010700780c */ /* 0x000fe20003f84270 */
[-C--:B------:R-:W-:Y:S01]  /*85d0*/  FMUL R92, R92, R0.reuse ;  /* 0x000000005c5c7220 */ /* 0x080fe20000400000 */
[C---:B------:R-:W-:Y:S01]  /*85e0*/  ISETP.GT.AND P1, PT, R5.reuse, 0x8, P5 ;  /* 0x000000080500780c */ /* 0x040fe20002f24270 */
[----:B------:R-:W-:Y:S01]  /*85f0*/  @P0 STG.E.U16 desc[UR12][R2.64], R88 ;  /* 0x0000005802000986 */ /* 0x000fe2000c10150c */
[----:B------:R-:W-:Y:S01]  /*8600*/  ISETP.GT.AND P2, PT, R5, RZ, P4 ;  /* 0x000000ff0500720c */ /* 0x000fe20002744270 */
[----:B------:R-:W-:Y:S01]  /*8610*/  FMUL R93, R93, R0 ;  /* 0x000000005d5d7220 */ /* 0x000fe20000400000 */
[----:B------:R-:W-:Y:S01]  /*8620*/  IADD3 R16, P0, R159, R2, RZ ;  /* 0x000000029f107210 */ /* 0x000fe20007f1e0ff */
[----:B------:R-:W-:Y:S01]  /*8630*/  FMUL R94, R94, R0 ;  /* 0x000000005e5e7220 */ /* 0x000fe20000400000 */
[----:B------:R-:W-:Y:S01]  /*8640*/  F2FP.F16.F32.PACK_AB R89, RZ, R89 ;  /* 0x00000059ff59723e */ /* 0x000fe200000000ff */
[----:B------:R-:W-:Y:S01]  /*8650*/  IMAD.SHL.U32 R15, R9, 0x2, RZ ;  /* 0x00000002090f7824 */ /* 0x000fe200078e00ff */
[----:B------:R-:W-:Y:S01]  /*8660*/  F2FP.F16.F32.PACK_AB R90, RZ, R90 ;  /* 0x0000005aff5a723e */ /* 0x000fe200000000ff */
[----:B------:R-:W-:Y:S01]  /*8670*/  IMAD.X R17, R11, 0x1, R3, P0 ;  /* 0x000000010b117824 */ /* 0x000fe200000e0603 */
[----:B------:R-:W-:Y:S01]  /*8680*/  ISETP.GT.AND P0, PT, R5, 0x8, P4 ;  /* 0x000000080500780c */ /* 0x000fe20002704270 */
[-C--:B------:R-:W-:Y:S01]  /*8690*/  FMUL R95, R95, R0.reuse ;  /* 0x000000005f5f7220 */ /* 0x080fe20000400000 */
[C---:B------:R-:W-:Y:S01]  /*86a0*/  ISETP.GT.AND P3, PT, R7.reuse, 0x8, PT ;  /* 0x000000080700780c */ /* 0x040fe20003f64270 */
[-C--:B------:R-:W-:Y:S01]  /*86b0*/  FMUL R96, R96, R0.reuse ;  /* 0x0000000060607220 */ /* 0x080fe20000400000 */
[----:B------:R-:W-:Y:S01]  /*86c0*/  ISETP.GT.AND P4, PT, R7, 0x9, PT ;  /* 0x000000090700780c */ /* 0x000fe20003f84270 */
[----:B------:R-:W-:Y:S01]  /*86d0*/  @P2 STG.E.U16 desc[UR12][R2.64+0x2], R89 ;  /* 0x0000025902002986 */ /* 0x000fe2000c10150c */
[----:B------:R-:W-:Y:S01]  /*86e0*/  ISETP.GT.AND P2, PT, R5, RZ, P3 ;  /* 0x000000ff0500720c */ /* 0x000fe20001f44270 */
[-C--:B------:R-:W-:Y:S01]  /*86f0*/  FMUL R97, R97, R0.reuse ;  /* 0x0000000061617220 */ /* 0x080fe20000400000 */
[----:B------:R-:W-:Y:S01]  /*8700*/  F2FP.F16.F32.PACK_AB R91, RZ, R91 ;  /* 0x0000005bff5b723e */ /* 0x000fe200000000ff */
[----:B------:R-:W-:Y:S01]  /*8710*/  @P1 STG.E.U16 desc[UR12][R16.64], R90 ;  /* 0x0000005a10001986 */ /* 0x000fe2000c10150c */
[C---:B------:R-:W-:Y:S01]  /*8720*/  ISETP.GT.AND P1, PT, R5.reuse, RZ, P4 ;  /* 0x000000ff0500720c */ /* 0x040fe20002724270 */
[----:B------:R-:W-:Y:S01]  /*8730*/  FMUL R98, R98, R0 ;  /* 0x0000000062627220 */ /* 0x000fe20000400000 */
[----:B------:R-:W-:Y:S01]  /*8740*/  F2FP.F16.F32.PACK_AB R92, RZ, R92 ;  /* 0x0000005cff5c723e */ /* 0x000fe200000000ff */
[----:B------:R-:W-:Y:S01]  /*8750*/  @P0 STG.E.U16 desc[UR12][R16.64+0x2], R91 ;  /* 0x0000025b10000986 */ /* 0x000fe2000c10150c */
[----:B------:R-:W-:Y:S01]  /*8760*/  ISETP.GT.AND P0, PT, R5, 0x8, P3 ;  /* 0x000000080500780c */ /* 0x000fe20001f04270 */
[-C--:B------:R-:W-:Y:S01]  /*8770*/  FMUL R99, R99, R0.reuse ;  /* 0x0000000063637220 */ /* 0x080fe20000400000 */
[----:B------:R-:W-:Y:S01]  /*8780*/  F2FP.F16.F32.PACK_AB R93, RZ, R93 ;  /* 0x0000005dff5d723e */ /* 0x000fe200000000ff */
[----:B------:R-:W-:Y:S01]  /*8790*/  FMUL R100, R100, R0 ;  /* 0x0000000064647220 */ /* 0x000fe20000400000 */
[----:B------:R-:W-:Y:S01]  /*87a0*/  SHF.L.U64.HI R13, R9, 0x1, R8 ;  /* 0x00000001090d7819 */ /* 0x000fe20000010208 */
[----:B------:R-:W-:Y:S01]  /*87b0*/  @P2 STG.E.U16 desc[UR12][R2.64+0x10], R92 ;  /* 0x0000105c02002986 */ /* 0x000fe2000c10150c */
[----:B------:R-:W-:Y:S01]  /*87c0*/  F2FP.F16.F32.PACK_AB R94, RZ, R94 ;  /* 0x0000005eff5e723e */ /* 0x000fe200000000ff */
[----:B------:R-:W-:Y:S01]  /*87d0*/  FMUL R101, R101, R0 ;  /* 0x0000000065657220 */ /* 0x000fe20000400000 */
[----:B------:R-:W-:Y:S01]  /*87e0*/  ISETP.GT.AND P3, PT, R7, 0x10, PT ;  /* 0x000000100700780c */ /* 0x000fe20003f64270 */
[----:B------:R-:W-:Y:S01]  /*87f0*/  @P1 STG.E.U16 desc[UR12][R2.64+0x12], R93 ;  /* 0x0000125d02001986 */ /* 0x000fe2000c10150c */
[----:B------:R-:W-:Y:S01]  /*8800*/  IADD3 R8, P1, P2, R159, R2, R15 ;  /* 0x000000029f087210 */ /* 0x000fe20007a3e00f */
[-C--:B------:R-:W-:Y:S01]  /*8810*/  FMUL R102, R102, R0.reuse ;  /* 0x0000000066667220 */ /* 0x080fe20000400000 */
[----:B------:R-:W-:Y:S01]  /*8820*/  F2FP.F16.F32.PACK_AB R95, RZ, R95 ;  /* 0x0000005fff5f723e */ /* 0x000fe200000000ff */
[----:B------:R-:W-:Y:S01]  /*8830*/  @P0 STG.E.U16 desc[UR12][R16.64+0x10], R94 ;  /* 0x0000105e10000986 */ /* 0x000fe2000c10150c */
[----:B------:R-:W-:Y:S01]  /*8840*/  IADD3.X R9, R11, R3, R13, P1, P2 ;  /* 0x000000030b097210 */ /* 0x000fe20000fe440d */
[-C--:B------:R-:W-:Y:S01]  /*8850*/  FMUL R103, R103, R0.reuse ;  /* 0x0000000067677220 */ /* 0x080fe20000400000 */
[C---:B------:R-:W-:Y:S01]  /*8860*/  ISETP.GT.AND P1, PT, R5.reuse, 0x8, P4 ;  /* 0x000000080500780c */ /* 0x040fe20002724270 */
[-C--:B------:R-:W-:Y:S01]  /*8870*/  FMUL R104, R104, R0.reuse ;  /* 0x0000000068687220 */ /* 0x080fe20000400000 */
[----:B------:R-:W-:Y:S01]  /*8880*/  ISETP.GT.AND P0, PT, R5, RZ, P3 ;  /* 0x000000ff0500720c */ /* 0x000fe20001f04270 */
[----:B------:R-:W-:Y:S01]  /*8890*/  FMUL R105, R105, R0 ;  /* 0x0000000069697220 */ /* 0x000fe20000400000 */
[----:B------:R-:W-:Y:S01]  /*88a0*/  F2FP.F16.F32.PACK_AB R96, RZ, R96 ;  /* 0x00000060ff60723e */ /* 0x000fe200000000ff */
[-C--:B------:R-:W-:Y:S01]  /*88b0*/  FMUL R106, R106, R0.reuse ;  /* 0x000000006a6a7220 */ /* 0x080fe20000400000 */
[----:B------:R-:W-:Y:S01]  /*88c0*/  ISETP.GT.AND P2, PT, R7, 0x11, PT ;  /* 0x000000110700780c */ /* 0x000fe20003f44270 */
[-C--:B------:R-:W-:Y:S01]  /*88d0*/  FMUL R107, R107, R0.reuse ;  /* 0x000000006b6b7220 */ /* 0x080fe20000400000 */
[----:B------:R-:W-:Y:S01]  /*88e0*/  F2FP.F16.F32.PACK_AB R97, RZ, R97 ;  /* 0x00000061ff61723e */ /* 0x000fe200000000ff */
[----:B------:R-:W-:Y:S01]  /*88f0*/  FMUL R108, R108, R0 ;  /* 0x000000006c6c7220 */ /* 0x000fe20000400000 */
[----:B------:R-:W-:Y:S01]  /*8900*/  F2FP.F16.F32.PACK_AB R98, RZ, R98 ;  /* 0x00000062ff62723e */ /* 0x000fe200000000ff */
[----:B------:R-:W-:Y:S01]  /*8910*/  FMUL R109, R109, R0 ;  /* 0x000000006d6d7220 */ /* 0x000fe20000400000 */
[----:B------:R-:W-:Y:S01]  /*8920*/  F2FP.F16.F32.PACK_AB R99, RZ, R99 ;  /* 0x00000063ff63723e */ /* 0x000fe200000000ff */
[----:B------:R-:W-:Y:S01]  /*8930*/  @P1 STG.E.U16 desc[UR12][R16.64+0x12], R95 ;  /* 0x0000125f10001986 */ /* 0x000fe2000c10150c */
[----:B------:R-:W-:Y:S01]  /*8940*/  F2FP.F16.F32.PACK_AB R100, RZ, R100 ;  /* 0x00000064ff64723e */ /* 0x000fe200000000ff */
[-C--:B------:R-:W-:Y:S01]  /*8950*/  FMUL R110, R110, R0.reuse ;  /* 0x000000006e6e7220 */ /* 0x080fe20000400000 */
[----:B------:R-:W-:Y:S01]  /*8960*/  ISETP.GT.AND P1, PT, R7, 0x19, PT ;  /* 0x000000190700780c */ /* 0x000fe20003f24270 */
[----:B------:R-:W-:Y:S01]  /*8970*/  @P0 STG.E.U16 desc[UR12][R2.64+0x20], R96 ;  /* 0x0000206002000986 */ /* 0x000fe2000c10150c */
[----:B------:R-:W-:Y:S01]  /*8980*/  ISETP.GT.AND P0, PT, R5, RZ, P2 ;  /* 0x000000ff0500720c */ /* 0x000fe20001704270 */
[-C--:B------:R-:W-:Y:S01]  /*8990*/  FMUL R111, R111, R0.reuse ;  /* 0x000000006f6f7220 */ /* 0x080fe20000400000 */
[----:B------:R-:W-:Y:S01]  /*89a0*/  F2FP.F16.F32.PACK_AB R101, RZ, R101 ;  /* 0x00000065ff65723e */ /* 0x000fe200000000ff */
[----:B------:R-:W-:Y:S01]  /*89b0*/  FMUL R112, R112, R0 ;  /* 0x0000000070707220 */ /* 0x000fe20000400000 */
[----:B------:R-:W-:Y:S01]  /*89c0*/  F2FP.F16.F32.PACK_AB R102, RZ, R102 ;  /* 0x00000066ff66723e */ /* 0x000fe200000000ff */
        /* <DEDUP_REMOVED lines=8> */
[----:B------:R-:W-:Y:S01]  /*8a50*/  @P0 STG.E.U16 desc[UR12][R2.64+0x22], R97 ;  /* 0x0000226102000986 */ /* 0x000fe2000c10150c */
[----:B------:R-:W-:Y:S01]  /*8a60*/  ISETP.GT.AND P0, PT, R5, 0x8, P3 ;  /* 0x000000080500780c */ /* 0x000fe20001f04270 */
        /* <DEDUP_REMOVED lines=15> */
[----:B------:R-:W-:Y:S01]  /*8b60*/  ISETP.GT.AND P2, PT, R7, 0x18, PT ;  /* 0x000000180700780c */ /* 0x000fe20003f44270 */
        /* <DEDUP_REMOVED lines=8> */
[----:B------:R-:W-:Y:S01]  /*8bf0*/  FMUL R128, R128, R0 ;  /* 0x0000000080807220 */ /* 0x000fe20000400000 */
[----:B------:R-:W-:Y:S01]  /*8c00*/  F2FP.F16.F32.PACK_AB R117, RZ, R117 ;  /* 0x00000075ff75723e */ /* 0x000fe200000000ff */
[----:B------:R-:W-:Y:S01]  /*8c10*/  @P0 STG.E.U16 desc[UR12][R16.64+0x22], R99 ;  /* 0x0000226310000986 */ /* 0x000fe2000c10150c */
[----:B------:R-:W-:Y:S01]  /*8c20*/  IADD3 R12, P0, R15, R2, RZ ;  /* 0x000000020f0c7210 */ /* 0x000fe20007f1e0ff */
[----:B------:R-:W-:Y:S01]  /*8c30*/  FMUL R129, R129, R0 ;  /* 0x0000000081817220 */ /* 0x000fe20000400000 */
[----:B------:R-:W-:Y:S01]  /*8c40*/  F2FP.F16.F32.PACK_AB R118, RZ, R118 ;  /* 0x00000076ff76723e */ /* 0x000fe200000000ff */
[----:B------:R-:W-:Y:S01]  /*8c50*/  FMUL R130, R130, R0 ;  /* 0x0000000082827220 */ /* 0x000fe20000400000 */
[----:B------:R-:W-:Y:S01]  /*8c60*/  F2FP.F16.F32.PACK_AB R119, RZ, R119 ;  /* 0x00000077ff77723e */ /* 0x000fe200000000ff */
[----:B------:R-:W-:Y:S01]  /*8c70*/  IMAD.X R13, R13, 0x1, R3, P0 ;  /* 0x000000010d0d7824 */ /* 0x000fe200000e0603 */
[----:B------:R-:W-:Y:S01]  /*8c80*/  IADD3 R14, P0, R159, R12, RZ ;  /* 0x0000000c9f0e7210 */ /* 0x000fe20007f1e0ff */
[----:B------:R-:W-:Y:S01]  /*8c90*/  FMUL R131, R131, R0 ;  /* 0x0000000083837220 */ /* 0x000fe20000400000 */
[----:B------:R-:W-:Y:S01]  /*8ca0*/  F2FP.F16.F32.PACK_AB R120, RZ, R120 ;  /* 0x00000078ff78723e */ /* 0x000fe200000000ff */
[-C--:B------:R-:W-:Y:S01]  /*8cb0*/  FMUL R132, R132, R0.reuse ;  /* 0x0000000084847220 */ /* 0x080fe20000400000 */
[----:B------:R-:W-:Y:S01]  /*8cc0*/  F2FP.F16.F32.PACK_AB R121, RZ, R121 ;  /* 0x00000079ff79723e */ /* 0x000fe200000000ff */
[----:B------:R-:W-:Y:S01]  /*8cd0*/  IMAD.X R15, R11, 0x1, R13, P0 ;  /* 0x000000010b0f7824 */ /* 0x000fe200000e060d */
[----:B------:R-:W-:Y:S01]  /*8ce0*/  ISETP.GT.AND P0, PT, R5, RZ, P2 ;  /* 0x000000ff0500720c */ /* 0x000fe20001704270 */
        /* <DEDUP_REMOVED lines=12> */
[----:B------:R-:W-:Y:S01]  /*8db0*/  @P0 STG.E.U16 desc[UR12][R2.64+0x30], R100 ;  /* 0x0000306402000986 */ /* 0x000fe2000c10150c */
        /* <DEDUP_REMOVED lines=14> */
[----:B------:R-:W-:Y:S01]  /*8ea0*/  ISETP.GT.AND P0, PT, R5, 0x8, P2 ;  /* 0x000000080500780c */ /* 0x000fe20001704270 */
[-C--:B------:R-:W-:Y:S01]  /*8eb0*/  FMUL R145, R145, R0.reuse ;  /* 0x0000000091917220 */ /* 0x080fe20000400000 */
[----:B------:R-:W-:Y:S01]  /*8ec0*/  ISETP.GT.AND P2, PT, R7, 0x20, PT ;  /* 0x000000200700780c */ /* 0x000fe20003f44270 */
        /* <DEDUP_REMOVED lines=24> */
[----:B------:R-:W-:Y:S01]  /*9050*/  @P0 STG.E.U16 desc[UR12][R16.64+0x32], R103 ;  /* 0x0000326710000986 */ /* 0x000fe2000c10150c */
[----:B------:R-:W-:Y:S01]  /*9060*/  ISETP.GT.AND P0, PT, R5, RZ, P2 ;  /* 0x000000ff0500720c */ /* 0x000fe20001704270 */
        /* <DEDUP_REMOVED lines=135> */
[----:B------:R-:W-:-:S02]  /*98e0*/  F2FP.F16.F32.PACK_AB R68, RZ, R68 ;  /* 0x00000044ff44723e */ /* 0x000fc400000000ff */
[----:B------:R-:W-:Y:S01]  /*98f0*/  F2FP.F16.F32.PACK_AB R69, RZ, R69 ;  /* 0x00000045ff45723e */ /* 0x000fe200000000ff */
[----:B------:R-:W-:Y:S01]  /*9900*/  @P0 STG.E.U16 desc[UR12][R2.64+0x62], R113 ;  /* 0x0000627102000986 */ /* 0x000fe2000c10150c */
[----:B------:R-:W-:Y:S02]  /*9910*/  ISETP.GT.AND P0, PT, R5, 0x8, P2 ;  /* 0x000000080500780c */ /* 0x000fe40001704270 */
[----:B------:R-:W-:Y:S02]  /*9920*/  ISETP.GT.AND P2, PT, R7, 0x38, PT ;  /* 0x000000380700780c */ /* 0x000fe40003f44270 */
[----:B------:R-:W-:Y:S02]  /*9930*/  F2FP.F16.F32.PACK_AB R70, RZ, R70 ;  /* 0x00000046ff46723e */ /* 0x000fe400000000ff */
[----:B------:R-:W-:Y:S02]  /*9940*/  F2FP.F16.F32.PACK_AB R71, RZ, R71 ;  /* 0x00000047ff47723e */ /* 0x000fe400000000ff */
[----:B------:R-:W-:-:S02]  /*9950*/  F2FP.F16.F32.PACK_AB R72, RZ, R72 ;  /* 0x00000048ff48723e */ /* 0x000fc400000000ff */
[----:B------:R-:W-:Y:S02]  /*9960*/  F2FP.F16.F32.PACK_AB R73, RZ, R73 ;  /* 0x00000049ff49723e */ /* 0x000fe400000000ff */
[----:B------:R-:W-:Y:S01]  /*9970*/  F2FP.F16.F32.PACK_AB R74, RZ, R74 ;  /* 0x0000004aff4a723e */ /* 0x000fe200000000ff */
[----:B------:R-:W-:Y:S01]  /*9980*/  @P0 STG.E.U16 desc[UR12][R16.64+0x60], R114 ;  /* 0x0000607210000986 */ /* 0x000fe2000c10150c */
[----:B------:R-:W-:Y:S02]  /*9990*/  ISETP.GT.AND P0, PT, R5, 0x8, P1 ;  /* 0x000000080500780c */ /* 0x000fe40000f04270 */
[----:B------:R-:W-:Y:S02]  /*99a0*/  ISETP.GT.AND P1, PT, R7, 0x39, PT ;  /* 0x000000390700780c */ /* 0x000fe40003f24270 */
[----:B------:R-:W-:Y:S02]  /*99b0*/  F2FP.F16.F32.PACK_AB R75, RZ, R75 ;  /* 0x0000004bff4b723e */ /* 0x000fe400000000ff */
[----:B------:R-:W-:-:S02]  /*99c0*/  F2FP.F16.F32.PACK_AB R76, RZ, R76 ;  /* 0x0000004cff4c723e */ /* 0x000fc400000000ff */
[----:B------:R-:W-:Y:S02]  /*99d0*/  F2FP.F16.F32.PACK_AB R77, RZ, R77 ;  /* 0x0000004dff4d723e */ /* 0x000fe400000000ff */
[----:B------:R-:W-:Y:S02]  /*99e0*/  F2FP.F16.F32.PACK_AB R78, RZ, R78 ;  /* 0x0000004eff4e723e */ /* 0x000fe400000000ff */
[----:B------:R-:W-:Y:S01]  /*99f0*/  F2FP.F16.F32.PACK_AB R79, RZ, R79 ;  /* 0x0000004fff4f723e */ /* 0x000fe200000000ff */
[----:B------:R-:W-:Y:S01]  /*9a00*/  @P0 STG.E.U16 desc[UR12][R16.64+0x62], R115 ;  /* 0x0000627310000986 */ /* 0x000fe2000c10150c */
[----:B------:R-:W-:Y:S02]  /*9a10*/  ISETP.GT.AND P0, PT, R5, RZ, P2 ;  /* 0x000000ff0500720c */ /* 0x000fe40001704270 */
[----:B------:R-:W-:Y:S02]  /*9a20*/  F2FP.F16.F32.PACK_AB R80, RZ, R80 ;  /* 0x00000050ff50723e */ /* 0x000fe400000000ff */
[----:B------:R-:W-:-:S02]  /*9a30*/  F2FP.F16.F32.PACK_AB R81, RZ, R81 ;  /* 0x00000051ff51723e */ /* 0x000fc400000000ff */
[----:B------:R-:W-:Y:S02]  /*9a40*/  F2FP.F16.F32.PACK_AB R82, RZ, R82 ;  /* 0x00000052ff52723e */ /* 0x000fe400000000ff */
[----:B------:R-:W-:Y:S02]  /*9a50*/  F2FP.F16.F32.PACK_AB R83, RZ, R83 ;  /* 0x00000053ff53723e */ /* 0x000fe400000000ff */
[----:B------:R-:W-:Y:S02]  /*9a60*/  F2FP.F16.F32.PACK_AB R84, RZ, R84 ;  /* 0x00000054ff54723e */ /* 0x000fe400000000ff */
[----:B------:R-:W-:Y:S01]  /*9a70*/  F2FP.F16.F32.PACK_AB R85, RZ, R85 ;  /* 0x00000055ff55723e */ /* 0x000fe200000000ff */
[----:B------:R-:W-:Y:S01]  /*9a80*/  @P0 STG.E.U16 desc[UR12][R2.64+0x70], R116 ;  /* 0x0000707402000986 */ /* 0x000fe2000c10150c */
[----:B------:R-:W-:Y:S02]  /*9a90*/  ISETP.GT.AND P0, PT, R5, RZ, P1 ;  /* 0x000000ff0500720c */ /* 0x000fe40000f04270 */
[----:B------:R-:W-:-:S11]  /*9aa0*/  F2FP.F16.F32.PACK_AB R86, RZ, R86 ;  /* 0x00000056ff56723e */ /* 0x000fd600000000ff */
[----:B------:R-:W-:Y:S01]  /*9ab0*/  @P0 STG.E.U16 desc[UR12][R2.64+0x72], R117 ;  /* 0x0000727502000986 */ /* 0x000fe2000c10150c */
[----:B------:R-:W-:Y:S02]  /*9ac0*/  ISETP.GT.AND P0, PT, R5, 0x8, P2 ;  /* 0x000000080500780c */ /* 0x000fe40001704270 */
[----:B------:R-:W-:-:S11]  /*9ad0*/  ISETP.GT.AND P2, PT, R7, 0x40, PT ;  /* 0x000000400700780c */ /* 0x000fd60003f44270 */
[----:B------:R-:W-:Y:S01]  /*9ae0*/  @P0 STG.E.U16 desc[UR12][R16.64+0x70], R118 ;  /* 0x0000707610000986 */ /* 0x000fe2000c10150c */
[----:B------:R-:W-:Y:S02]  /*9af0*/  ISETP.GT.AND P0, PT, R5, 0x8, P1 ;  /* 0x000000080500780c */ /* 0x000fe40000f04270 */
[----:B------:R-:W-:-:S11]  /*9b00*/  ISETP.GT.AND P1, PT, R7, 0x41, PT ;  /* 0x000000410700780c */ /* 0x000fd60003f24270 */
[----:B------:R-:W-:Y:S01]  /*9b10*/  @P0 STG.E.U16 desc[UR12][R16.64+0x72], R119 ;  /* 0x0000727710000986 */ /* 0x000fe2000c10150c */
[----:B------:R-:W-:-:S13]  /*9b20*/  ISETP.GT.AND P0, PT, R5, RZ, P2 ;  /* 0x000000ff0500720c */ /* 0x000fda0001704270 */
[----:B------:R-:W-:Y:S01]  /*9b30*/  @P0 STG.E.U16 desc[UR12][R2.64+0x80], R120 ;  /* 0x0000807802000986 */ /* 0x000fe2000c10150c */
[----:B------:R-:W-:-:S13]  /*9b40*/  ISETP.GT.AND P0, PT, R5, RZ, P1 ;  /* 0x000000ff0500720c */ /* 0x000fda0000f04270 */
        /* <DEDUP_REMOVED lines=51> */
[----:B------:R-:W-:-:S13]  /*9e80*/  ISETP.GT.AND P0, PT, R5, 0x8, P1 ;  /* 0x000000080500780c */ /* 0x000fda0000f04270 */
[----:B------:R-:W-:Y:S01]  /*9e90*/  @P0 STG.E.U16 desc[UR12][R16.64+0xd0], R142 ;  /* 0x0000d08e10000986 */ /* 0x000fe2000c10150c */
[----:B------:R-:W-:-:S13]  /*9ea0*/  ISETP.GT.AND P0, PT, R5, 0x8, P3 ;  /* 0x000000080500780c */ /* 0x000fda0001f04270 */
[----:B------:R-:W-:Y:S01]  /*9eb0*/  @P0 STG.E.U16 desc[UR12][R16.64+0xd2], R143 ;  /* 0x0000d28f10000986 */ /* 0x000fe2000c10150c */
[----:B------:R-:W-:-:S04]  /*9ec0*/  ISETP.GT.AND P0, PT, R7, 0x70, PT ;  /* 0x000000700700780c */ /* 0x000fc80003f04270 */
        /* <DEDUP_REMOVED lines=8> */
[----:B------:R-:W-:-:S13]  /*9f50*/  ISETP.GT.AND P1, PT, R5, RZ, P2 ;  /* 0x000000ff0500720c */ /* 0x000fda0001724270 */
[----:B------:R-:W-:Y:S01]  /*9f60*/  @P1 STG.E.U16 desc[UR12][R2.64+0xf0], R148 ;  /* 0x0000f09402001986 */ /* 0x000fe2000c10150c */
[----:B------:R-:W-:-:S04]  /*9f70*/  ISETP.GT.AND P1, PT, R7, 0x79, PT ;  /* 0x000000790700780c */ /* 0x000fc80003f24270 */
[----:B------:R-:W-:-:S13]  /*9f80*/  ISETP.GT.AND P6, PT, R5, RZ, P1 ;  /* 0x000000ff0500720c */ /* 0x000fda0000fc4270 */
[----:B------:R0:W-:Y:S01]  /*9f90*/  @P6 STG.E.U16 desc[UR12][R2.64+0xf2], R149 ;  /* 0x0000f29502006986 */ /* 0x0001e2000c10150c */
[----:B------:R-:W-:-:S13]  /*9fa0*/  ISETP.GT.AND P6, PT, R5, 0x8, P2 ;  /* 0x000000080500780c */ /* 0x000fda00017c4270 */
[----:B0-----:R-:W-:Y:S02]  /*9fb0*/  @P6 IMAD.MOV.U32 R2, RZ, RZ, R16 ;  /* 0x000000ffff026224 */ /* 0x001fe400078e0010 */
[----:B------:R-:W-:-:S05]  /*9fc0*/  @P6 IMAD.MOV.U32 R3, RZ, RZ, R17 ;  /* 0x000000ffff036224 */ /* 0x000fca00078e0011 */
[----:B------:R0:W-:Y:S01]  /*9fd0*/  @P6 STG.E.U16 desc[UR12][R2.64+0xf0], R150 ;  /* 0x0000f09602006986 */ /* 0x0001e2000c10150c */
[----:B------:R-:W-:-:S13]  /*9fe0*/  ISETP.GT.AND P6, PT, R5, 0x8, P1 ;  /* 0x000000080500780c */ /* 0x000fda0000fc4270 */
[----:B------:R-:W-:Y:S01]  /*9ff0*/  @P6 STG.E.U16 desc[UR12][R16.64+0xf2], R151 ;  /* 0x0000f29710006986 */ /* 0x000fe2000c10150c */
[----:B------:R-:W-:-:S05]  /*a000*/  IADD3 R10, P6, R159, R12, RZ ;  /* 0x0000000c9f0a7210 */ /* 0x000fca0007fde0ff */
[----:B------:R-:W-:Y:S01]  /*a010*/  IMAD.X R11, R11, 0x1, R13, P6 ;  /* 0x000000010b0b7824 */ /* 0x000fe200030e060d */
[C---:B------:R-:W-:Y:S02]  /*a020*/  ISETP.GT.AND P6, PT, R5.reuse, 0x40, P5 ;  /* 0x000000400500780c */ /* 0x040fe40002fc4270 */
[----:B------:R-:W-:-:S11]  /*a030*/  ISETP.GT.AND P5, PT, R5, 0x48, P5 ;  /* 0x000000480500780c */ /* 0x000fd60002fa4270 */
[----:B------:R-:W-:Y:S01]  /*a040*/  @P6 STG.E.U16 desc[UR12][R12.64], R24 ;  /* 0x000000180c006986 */ /* 0x000fe2000c10150c */
[----:B------:R-:W-:-:S04]  /*a050*/  ISETP.GT.AND P6, PT, R7, 0x1, PT ;  /* 0x000000010700780c */ /* 0x000fc80003fc4270 */
[----:B------:R-:W-:-:S13]  /*a060*/  ISETP.GT.AND P6, PT, R5, 0x40, P6 ;  /* 0x000000400500780c */ /* 0x000fda00037c4270 */
[----:B------:R-:W-:Y:S01]  /*a070*/  @P6 STG.E.U16 desc[UR12][R12.64+0x2], R25 ;  /* 0x000002190c006986 */ /* 0x000fe2000c10150c */
[----:B------:R-:W-:-:S03]  /*a080*/  ISETP.GT.AND P6, PT, R7, 0x1, PT ;  /* 0x000000010700780c */ /* 0x000fc60003fc4270 */
[----:B------:R-:W-:Y:S01]  /*a090*/  @P5 STG.E.U16 desc[UR12][R14.64], R26 ;  /* 0x0000001a0e005986 */ /* 0x000fe2000c10150c */
[----:B------:R-:W-:Y:S02]  /*a0a0*/  ISETP.GT.AND P5, PT, R5, 0x48, P6 ;  /* 0x000000480500780c */ /* 0x000fe400037a4270 */
[----:B------:R-:W-:-:S11]  /*a0b0*/  ISETP.GT.AND P6, PT, R7, 0x8, PT ;  /* 0x000000080700780c */ /* 0x000fd60003fc4270 */
[----:B------:R-:W-:Y:S01]  /*a0c0*/  @P5 STG.E.U16 desc[UR12][R14.64+0x2], R27 ;  /* 0x0000021b0e005986 */ /* 0x000fe2000c10150c */
[----:B------:R-:W-:Y:S02]  /*a0d0*/  ISETP.GT.AND P5, PT, R5, 0x40, P6 ;  /* 0x000000400500780c */ /* 0x000fe400037a4270 */
[----:B------:R-:W-:-:S11]  /*a0e0*/  ISETP.GT.AND P6, PT, R7, 0x9, PT ;  /* 0x000000090700780c */ /* 0x000fd60003fc4270 */
[----:B------:R-:W-:Y:S01]  /*a0f0*/  @P5 STG.E.U16 desc[UR12][R12.64+0x10], R28 ;  /* 0x0000101c0c005986 */ /* 0x000fe2000c10150c */
[----:B------:R-:W-:-:S13]  /*a100*/  ISETP.GT.AND P5, PT, R5, 0x40, P6 ;  /* 0x000000400500780c */ /* 0x000fda00037a4270 */
[----:B------:R-:W-:Y:S01]  /*a110*/  @P5 STG.E.U16 desc[UR12][R12.64+0x12], R29 ;  /* 0x0000121d0c005986 */ /* 0x000fe2000c10150c */
[----:B------:R-:W-:-:S04]  /*a120*/  ISETP.GT.AND P5, PT, R7, 0x8, PT ;  /* 0x000000080700780c */ /* 0x000fc80003fa4270 */
[----:B------:R-:W-:-:S13]  /*a130*/  ISETP.GT.AND P5, PT, R5, 0x48, P5 ;  /* 0x000000480500780c */ /* 0x000fda0002fa4270 */
        /* <DEDUP_REMOVED lines=11> */
[----:B0-----:R-:W-:Y:S02]  /*a1f0*/  @P5 IMAD.MOV.U32 R2, RZ, RZ, R8 ;  /* 0x000000ffff025224 */ /* 0x001fe400078e0008 */
[----:B------:R-:W-:-:S05]  /*a200*/  @P5 IMAD.MOV.U32 R3, RZ, RZ, R9 ;  /* 0x000000ffff035224 */ /* 0x000fca00078e0009 */
[----:B------:R0:W-:Y:S01]  /*a210*/  @P5 STG.E.U16 desc[UR12][R2.64+0x20], R34 ;  /* 0x0000202202005986 */ /* 0x0001e2000c10150c */
[----:B------:R-:W-:Y:S02]  /*a220*/  ISETP.GT.AND P5, PT, R5, 0x48, P6 ;  /* 0x000000480500780c */ /* 0x000fe400037a4270 */
[----:B------:R-:W-:-:S11]  /*a230*/  ISETP.GT.AND P6, PT, R7, 0x18, PT ;  /* 0x000000180700780c */ /* 0x000fd60003fc4270 */
[----:B0-----:R-:W-:Y:S02]  /*a240*/  @P5 IMAD.MOV.U32 R2, RZ, RZ, R8 ;  /* 0x000000ffff025224 */ /* 0x001fe400078e0008 */
[----:B------:R-:W-:-:S05]  /*a250*/  @P5 IMAD.MOV.U32 R3, RZ, RZ, R9 ;  /* 0x000000ffff035224 */ /* 0x000fca00078e0009 */
[----:B------:R0:W-:Y:S01]  /*a260*/  @P5 STG.E.U16 desc[UR12][R2.64+0x22], R35 ;  /* 0x0000222302005986 */ /* 0x0001e2000c10150c */
        /* <DEDUP_REMOVED lines=150> */
[----:B------:R-:W-:-:S13]  /*abd0*/  ISETP.GT.AND P5, PT, R5, 0x40, P6 ;  /* 0x000000400500780c */ /* 0x000fda00037a4270 */
[----:B------:R-:W-:Y:S01]  /*abe0*/  @P5 STG.E.U16 desc[UR12][R12.64+0xd0], R76 ;  /* 0x0000d04c0c005986 */ /* 0x000fe2000c10150c */
[C---:B------:R-:W-:Y:S02]  /*abf0*/  ISETP.GT.AND P5, PT, R5.reuse, 0x40, P3 ;  /* 0x000000400500780c */ /* 0x040fe40001fa4270 */
[----:B------:R-:W-:-:S11]  /*ac00*/  ISETP.GT.AND P3, PT, R5, 0x48, P3 ;  /* 0x000000480500780c */ /* 0x000fd60001f64270 */
[----:B------:R-:W-:Y:S01]  /*ac10*/  @P5 STG.E.U16 desc[UR12][R12.64+0xd2], R77 ;  /* 0x0000d24d0c005986 */ /* 0x000fe2000c10150c */
[C---:B------:R-:W-:Y:S02]  /*ac20*/  ISETP.GT.AND P5, PT, R5.reuse, 0x48, P6 ;  /* 0x000000480500780c */ /* 0x040fe400037a4270 */
[C---:B------:R-:W-:Y:S02]  /*ac30*/  ISETP.GT.AND P6, PT, R5.reuse, 0x40, P0 ;  /* 0x000000400500780c */ /* 0x040fe400007c4270 */
[----:B------:R-:W-:-:S09]  /*ac40*/  ISETP.GT.AND P0, PT, R5, 0x48, P0 ;  /* 0x000000480500780c */ /* 0x000fd20000704270 */
[----:B0-----:R-:W-:Y:S02]  /*ac50*/  @P5 IMAD.MOV.U32 R2, RZ, RZ, R8 ;  /* 0x000000ffff025224 */ /* 0x001fe400078e0008 */
[----:B------:R-:W-:-:S05]  /*ac60*/  @P5 IMAD.MOV.U32 R3, RZ, RZ, R9 ;  /* 0x000000ffff035224 */ /* 0x000fca00078e0009 */
[----:B------:R0:W-:Y:S01]  /*ac70*/  @P5 STG.E.U16 desc[UR12][R2.64+0xd0], R78 ;  /* 0x0000d04e02005986 */ /* 0x0001e2000c10150c */
[C---:B------:R-:W-:Y:S02]  /*ac80*/  ISETP.GT.AND P5, PT, R5.reuse, 0x40, P4 ;  /* 0x000000400500780c */ /* 0x040fe400027a4270 */
[----:B------:R-:W-:Y:S01]  /*ac90*/  ISETP.GT.AND P4, PT, R5, 0x48, P4 ;  /* 0x000000480500780c */ /* 0x000fe20002784270 */
[----:B0-----:R-:W-:Y:S02]  /*aca0*/  @P3 IMAD.MOV.U32 R2, RZ, RZ, R8 ;  /* 0x000000ffff023224 */ /* 0x001fe400078e0008 */
[----:B------:R-:W-:-:S05]  /*acb0*/  @P3 IMAD.MOV.U32 R3, RZ, RZ, R9 ;  /* 0x000000ffff033224 */ /* 0x000fca00078e0009 */
[----:B------:R0:W-:Y:S01]  /*acc0*/  @P3 STG.E.U16 desc[UR12][R2.64+0xd2], R79 ;  /* 0x0000d24f02003986 */ /* 0x0001e2000c10150c */
[C---:B------:R-:W-:Y:S02]  /*acd0*/  ISETP.GT.AND P3, PT, R5.reuse, 0x40, P1 ;  /* 0x000000400500780c */ /* 0x040fe40000f64270 */
[C---:B------:R-:W-:Y:S01]  /*ace0*/  ISETP.GT.AND P1, PT, R5.reuse, 0x48, P1 ;  /* 0x000000480500780c */ /* 0x040fe20000f24270 */
[----:B------:R-:W-:Y:S01]  /*acf0*/  @P6 STG.E.U16 desc[UR12][R12.64+0xe0], R80 ;  /* 0x0000e0500c006986 */ /* 0x000fe2000c10150c */
[C---:B------:R-:W-:Y:S02]  /*ad00*/  ISETP.GT.AND P6, PT, R5.reuse, 0x40, P2 ;  /* 0x000000400500780c */ /* 0x040fe400017c4270 */
[----:B------:R-:W-:Y:S01]  /*ad10*/  ISETP.GT.AND P2, PT, R5, 0x48, P2 ;  /* 0x000000480500780c */ /* 0x000fe20001744270 */
[----:B------:R-:W-:Y:S01]  /*ad20*/  @P5 STG.E.U16 desc[UR12][R12.64+0xe2], R81 ;  /* 0x0000e2510c005986 */ /* 0x000fe2000c10150c */
[----:B0-----:R-:W-:Y:S02]  /*ad30*/  @P0 IMAD.MOV.U32 R2, RZ, RZ, R8 ;  /* 0x000000ffff020224 */ /* 0x001fe400078e0008 */
[----:B------:R-:W-:-:S05]  /*ad40*/  @P0 IMAD.MOV.U32 R3, RZ, RZ, R9 ;  /* 0x000000ffff030224 */ /* 0x000fca00078e0009 */
[----:B------:R0:W-:Y:S02]  /*ad50*/  @P0 STG.E.U16 desc[UR12][R2.64+0xe0], R82 ;  /* 0x0000e05202000986 */ /* 0x0001e4000c10150c */
[----:B0-----:R-:W-:Y:S02]  /*ad60*/  @P4 IMAD.MOV.U32 R2, RZ, RZ, R8 ;  /* 0x000000ffff024224 */ /* 0x001fe400078e0008 */
[----:B------:R-:W-:-:S05]  /*ad70*/  @P4 IMAD.MOV.U32 R3, RZ, RZ, R9 ;  /* 0x000000ffff034224 */ /* 0x000fca00078e0009 */
[----:B------:R0:W-:Y:S04]  /*ad80*/  @P4 STG.E.U16 desc[UR12][R2.64+0xe2], R83 ;  /* 0x0000e25302004986 */ /* 0x0001e8000c10150c */
[----:B------:R1:W-:Y:S04]  /*ad90*/  @P6 STG.E.U16 desc[UR12][R12.64+0xf0], R84 ;  /* 0x0000f0540c006986 */ /* 0x0003e8000c10150c */
[----:B------:R1:W-:Y:S01]  /*ada0*/  @P3 STG.E.U16 desc[UR12][R12.64+0xf2], R85 ;  /* 0x0000f2550c003986 */ /* 0x0003e2000c10150c */
[----:B0-----:R-:W-:Y:S02]  /*adb0*/  @P2 IMAD.MOV.U32 R2, RZ, RZ, R8 ;  /* 0x000000ffff022224 */ /* 0x001fe400078e0008 */
[----:B------:R-:W-:-:S05]  /*adc0*/  @P2 IMAD.MOV.U32 R3, RZ, RZ, R9 ;  /* 0x000000ffff032224 */ /* 0x000fca00078e0009 */
[----:B------:R1:W-:Y:S01]  /*add0*/  @P2 STG.E.U16 desc[UR12][R2.64+0xf0], R86 ;  /* 0x0000f05602002986 */ /* 0x0003e2000c10150c */
[----:B------:R-:W-:Y:S05]  /*ade0*/  @!P1 EXIT ;  /* 0x000000000000994d */ /* 0x000fea0003800000 */
[----:B------:R-:W-:-:S05]  /*adf0*/  F2FP.F16.F32.PACK_AB R0, RZ, R0 ;  /* 0x00000000ff00723e */ /* 0x000fca00000000ff */
[----:B------:R-:W-:Y:S01]  /*ae00*/  STG.E.U16 desc[UR12][R8.64+0xf2], R0 ;  /* 0x0000f20008007986 */ /* 0x000fe2000c10150c */
[----:B------:R-:W-:Y:S05]  /*ae10*/  EXIT ;  /* 0x000000000000794d */ /* 0x000fea0003800000 */
.L_x_10:
[----:B------:R-:W-:-:S13]  /*ae20*/  ISETP.NE.AND P0, PT, R7, RZ, PT ;  /* 0x000000ff0700720c */ /* 0x000fda0003f05270 */
[----:B------:R-:W-:Y:S05]  /*ae30*/  @P0 EXIT ;  /* 0x000000000000094d */ /* 0x000fea0003800000 */
[----:B------:R-:W-:Y:S01]  /*ae40*/  ELECT P0, URZ, PT ;  /* 0x00000000003f782f */ /* 0x000fe20003800000 */
[----:B------:R-:W-:-:S12]  /*ae50*/  BSSY B0, `(.L_x_273) ;  /* 0x0000076000007945 */ /* 0x000fd80003800000 */
[----:B------:R-:W-:Y:S05]  /*ae60*/  @!P0 BRA `(.L_x_274) ;  /* 0x0000000400d08947 */ /* 0x000fea0003800000 */
[----:B------:R-:W-:Y:S02]  /*ae70*/  ISETP.GE.AND P0, PT, R11, 0x1, PT ;  /* 0x000000010b00780c */ /* 0x000fe40003f06270 */
[----:B------:R-:W-:-:S04]  /*ae80*/  SHF.R.S32.HI R7, RZ, 0x1f, R12 ;  /* 0x0000001fff077819 */ /* 0x000fc8000001140c */
[----:B------:R-:W-:-:S07]  /*ae90*/  LEA.HI R7, R7, R12, RZ, 0x7 ;  /* 0x0000000c07077211 */ /* 0x000fce00078f38ff */
[----:B------:R-:W-:Y:S05]  /*aea0*/  @!P0 BRA `(.L_x_274) ;  /* 0x0000000400c08947 */ /* 0x000fea0003800000 */
[----:B-1---5:R-:W0:Y:S01]  /*aeb0*/  S2R R0, SR_CTAID.X ;  /* 0x0000000000007919 */ /* 0x022e220000002500 */
[----:B------:R-:W1:Y:S01]  /*aec0*/  LDC.64 R8, c[0x0][0x4d8] ;  /* 0x00013600ff087b82 */ /* 0x000e620000000a00 */
[----:B------:R-:W-:Y:S01]  /*aed0*/  LOP3.LUT R7, R7, 0xffffff80, RZ, 0xc0, !PT ;  /* 0xffffff8007077812 */ /* 0x000fe200078ec0ff */
[----:B------:R-:W-:Y:S01]  /*aee0*/  IMAD.SHL.U32 R10, R6, 0x80, RZ ;  /* 0x00000080060a7824 */ /* 0x000fe200078e00ff */
[C---:B------:R-:W-:Y:S01]  /*aef0*/  LOP3.LUT P0, RZ, R12.reuse, 0x1f, RZ, 0xc0, !PT ;  /* 0x0000001f0cff7812 */ /* 0x040fe2000780c0ff */
[----:B------:R-:W-:Y:S01]  /*af00*/  ULDC.64 UR4, c[0x0][0x4b0] ;  /* 0x00012c0000047ab9 */ /* 0x000fe20000000a00 */
[----:B------:R-:W-:Y:S01]  /*af10*/  VIADD R15, R5, 0x1 ;  /* 0x00000001050f7836 */ /* 0x000fe20000000000 */
[----:B------:R-:W-:Y:S01]  /*af20*/  LOP3.LUT R13, R3, 0x2, RZ, 0xfc, !PT ;  /* 0x00000002030d7812 */ /* 0x000fe200078efcff */
[----:B------:R-:W-:Y:S02]  /*af30*/  IMAD.IADD R7, R12, 0x1, -R7 ;  /* 0x000000010c077824 */ /* 0x000fe400078e0a07 */
[----:B------:R-:W-:-:S02]  /*af40*/  IMAD.MOV.U32 R14, RZ, RZ, RZ ;  /* 0x000000ffff0e7224 */ /* 0x000fc400078e00ff */
[----:B---3--:R-:W-:Y:S01]  /*af50*/  IMAD.MOV.U32 R2, RZ, RZ, RZ ;  /* 0x000000ffff027224 */ /* 0x008fe200078e00ff */
[C---:B------:R-:W-:Y:S01]  /*af60*/  ISETP.NE.AND P2, PT, R7.reuse, RZ, PT ;  /* 0x000000ff0700720c */ /* 0x040fe20003f45270 */
[----:B------:R-:W-:Y:S01]  /*af70*/  VIADD R16, R10, 0x40 ;  /* 0x000000400a107836 */ /* 0x000fe20000000000 */
[----:B------:R-:W-:Y:S01]  /*af80*/  ISETP.NE.OR P0, PT, R7, RZ, !P0 ;  /* 0x000000ff0700720c */ /* 0x000fe20004705670 */
[----:B-1----:R-:W-:Y:S02]  /*af90*/  IMAD R8, R23, UR4, R8 ;  /* 0x0000000417087c24 */ /* 0x002fe4000f8e0208 */
[----:B------:R-:W-:Y:S02]  /*afa0*/  IMAD R9, R4, UR5, R9 ;  /* 0x0000000504097c24 */ /* 0x000fe4000f8e0209 */
[----:B0-----:R-:W-:Y:S02]  /*afb0*/  IMAD.SHL.U32 R6, R0, 0x80, RZ ;  /* 0x0000008000067824 */ /* 0x001fe400078e00ff */
[----:B------:R-:W-:-:S02]  /*afc0*/  IMAD.MOV.U32 R0, RZ, RZ, 0x1 ;  /* 0x00000001ff007424 */ /* 0x000fc400078e00ff */
[----:B------:R-:W-:-:S07]  /*afd0*/  VIADD R12, R6, 0x40 ;  /* 0x00000040060c7836 */ /* 0x000fce0000000000 */
.L_x_278:
[----:B------:R-:W0:Y:S01]  /*afe0*/  S2R R7, SR_CgaCtaId ;  /* 0x0000000000077919 */ /* 0x000e220000008800 */
[----:B------:R-:W-:-:S04]  /*aff0*/  MOV R4, 0x400 ;  /* 0x0000040000047802 */ /* 0x000fc80000000f00 */
[----:B0-----:R-:W-:Y:S02]  /*b000*/  LEA R11, R7, R4, 0x18 ;  /* 0x00000004070b7211 */ /* 0x001fe400078ec0ff */
[----:B------:R-:W-:-:S03]  /*b010*/  SHF.L.U32 R4, R0, 0x1f, RZ ;  /* 0x0000001f00047819 */ /* 0x000fc600000006ff */
[----:B------:R-:W-:-:S07]  /*b020*/  IMAD R7, R2, 0x8, R11 ;  /* 0x0000000802077824 */ /* 0x000fce00078e020b */
.L_x_275:
[----:B0-----:R0:W1:Y:S02]  /*b030*/  SYNCS.PHASECHK.TRANS64.TRYWAIT P1, [R7+URZ+0x38070], R4 ;  /* 0x03807004070075a7 */ /* 0x001064000802017f */
[----:B-1----:R-:W-:Y:S05]  /*b040*/  @!P1 NANOSLEEP.SYNCS 0x989680 ;  /* 0x009896800000995d */ /* 0x002fea0003900000 */
[----:B------:R-:W1:Y:S02]  /*b050*/  @!P1 SYNCS.PHASECHK.TRANS64 P1, [R7+URZ+0x38070], R4 ;  /* 0x03807004070095a7 */ /* 0x000e64000802007f */
[----:B-1----:R-:W-:Y:S05]  /*b060*/  @!P1 BRA `(.L_x_275) ;  /* 0xfffffffc00f09947 */ /* 0x002fea000383ffff */
[----:B0-----:R-:W0:Y:S02]  /*b070*/  @!P2 LDC R4, c[0x0][0x500] ;  /* 0x00014000ff04ab82 */ /* 0x001e240000000800 */
[----:B0-----:R0:W-:Y:S02]  /*b080*/  @!P2 SYNCS.ARRIVE.TRANS64 RZ, [R7+URZ+0x38000], R4 ;  /* 0x0380000407ffa9a7 */ /* 0x0011e4000800003f */
[----:B0-----:R-:W-:-:S04]  /*b090*/  PRMT R4, R13, 0x9910, RZ ;  /* 0x000099100d047816 */ /* 0x001fc800000000ff */
[----:B------:R-:W-:-:S13]  /*b0a0*/  ISETP.NE.AND P1, PT, R4, 0x2, PT ;  /* 0x000000020400780c */ /* 0x000fda0003f25270 */
[----:B------:R-:W-:Y:S05]  /*b0b0*/  @P1 BRA `(.L_x_276) ;  /* 0x0000000000041947 */ /* 0x000fea0003800000 */
[----:B------:R-:W-:Y:S01]  /*b0c0*/  BPT.TRAP 0x1 ;  /* 0x000000040000795c */ /* 0x000fe20000300000 */
.L_x_276:
[----:B------:R-:W-:Y:S05]  /*b0d0*/  @P0 BRA `(.L_x_277) ;  /* 0x0000000000040947 */ /* 0x000fea0003800000 */
[----:B------:R-:W-:Y:S01]  /*b0e0*/  BPT.TRAP 0x1 ;  /* 0x000000040000795c */ /* 0x000fe20000300000 */
.L_x_277:
[----:B------:R-:W-:Y:S01]  /*b0f0*/  ULDC UR8, c[0x0][0x48c] ;  /* 0x0001230000087ab9 */ /* 0x000fe20000000800 */
[----:B------:R-:W-:Y:S01]  /*b100*/  R2UR UR14, R14 ;  /* 0x000000000e0e72ca */ /* 0x000fe200000e0000 */
[----:B------:R-:W-:Y:S01]  /*b110*/  UISETP.NE.AND UP0, UPT, UR8, 0x1, UPT ;  /* 0x000000010800788c */ /* 0x000fe2000bf05270 */
[----:B------:R-:W-:Y:S01]  /*b120*/  R2UR UR24, R2 ;  /* 0x00000000021872ca */ /* 0x000fe200000e0000 */
[----:B------:R-:W-:Y:S01]  /*b130*/  ULDC UR34, c[0x0][0x498] ;  /* 0x0001260000227ab9 */ /* 0x000fe20000000800 */
[----:B------:R-:W-:Y:S01]  /*b140*/  R2UR UR27, R14 ;  /* 0x000000000e1b72ca */ /* 0x000fe200000e0000 */
[----:B------:R-:W-:Y:S01]  /*b150*/  UIADD3 UR17, -UR8, URZ, URZ ;  /* 0x0000003f08117290 */ /* 0x000fe2000fffe13f */
[----:B------:R-:W-:Y:S01]  /*b160*/  PRMT R4, R8, 0x40, R9 ;  /* 0x0000004008047816 */ /* 0x000fe20000000009 */
[----:B------:R-:W-:Y:S01]  /*b170*/  VIADD R15, R15, 0xffffffff ;  /* 0xffffffff0f0f7836 */ /* 0x000fe20000000000 */
[----:B------:R-:W-:Y:S01]  /*b180*/  R2UR UR25, R7 ;  /* 0x00000000071972ca */ /* 0x000fe200000e0000 */
[----:B------:R-:W-:Y:S01]  /*b190*/  ULDC.64 UR30, c[0x0][0x4b8] ;  /* 0x00012e00001e7ab9 */ /* 0x000fe20000000a00 */
[----:B------:R-:W-:Y:S01]  /*b1a0*/  R2UR UR26, R6 ;  /* 0x00000000061a72ca */ /* 0x000fe200000e0000 */
[----:B------:R-:W-:Y:S01]  /*b1b0*/  ULDC.64 UR28, c[0x0][0x4d0] ;  /* 0x00013400001c7ab9 */ /* 0x000fe20000000a00 */
[----:B------:R-:W-:Y:S01]  /*b1c0*/  @UP0 ULDC.64 UR10, c[0x0][0x490] ;  /* 0x00012400000a0ab9 */ /* 0x000fe20000000a00 */
[----:B------:R-:W-:Y:S01]  /*b1d0*/  @UP0 ULDC.64 UR12, c[0x0][0x490] ;  /* 0x00012400000c0ab9 */ /* 0x000fe20000000a00 */
[----:B------:R-:W-:Y:S01]  /*b1e0*/  UIMAD.WIDE.U32 UR4, UR14, UR10, URZ ;  /* 0x0000000a0e0472a5 */ /* 0x000fe2000f8e003f */
[----:B------:R-:W-:Y:S01]  /*b1f0*/  R2UR UR10, R11 ;  /* 0x000000000b0a72ca */ /* 0x000fe200000e0000 */
[----:B------:R-:W-:Y:S01]  /*b200*/  UIMAD.WIDE.U32 UR6, UR14, UR12, URZ ;  /* 0x0000000c0e0672a5 */ /* 0x000fe2000f8e003f */
[----:B------:R-:W-:Y:S01]  /*b210*/  ISETP.GT.AND P3, PT, R15, 0x1, PT ;  /* 0x000000010f00780c */ /* 0x000fe20003f64270 */
[----:B------:R-:W-:Y:S01]  /*b220*/  UMOV UR9, UR14 ;  /* 0x0000000e00097c82 */ /* 0x000fe20008000000 */
[----:B------:R-:W-:Y:S01]  /*b230*/  UMOV UR12, UR14 ;  /* 0x0000000e000c7c82 */ /* 0x000fe20008000000 */
[----:B------:R-:W-:Y:S01]  /*b240*/  @UP0 USHF.R.U32.HI UR9, URZ, UR11, UR5 ;  /* 0x0000000b3f090299 */ /* 0x000fe20008011605 */
[----:B------:R-:W-:Y:S01]  /*b250*/  VIADD R2, R2, 0x1 ;  /* 0x0000000102027836 */ /* 0x000fe20000000000 */
[----:B------:R-:W-:Y:S01]  /*b260*/  @UP0 USHF.R.U32.HI UR12, URZ, UR13, UR7 ;  /* 0x0000000d3f0c0299 */ /* 0x000fe20008011607 */
[----:B------:R-:W-:Y:S01]  /*b270*/  VIADD R14, R14, 0x20 ;  /* 0x000000200e0e7836 */ /* 0x000fe20000000000 */
[----:B------:R-:W-:Y:S01]  /*b280*/  UISETP.NE.AND UP0, UPT, UR34, 0x1, UPT ;  /* 0x000000012200788c */ /* 0x000fe2000bf05270 */
[----:B------:R-:W-:-:S02]  /*b290*/  ULDC.64 UR4, c[0x0][0x198] ;  /* 0x0000660000047ab9 */ /* 0x000fc40000000a00 */
[----:B------:R-:W-:Y:S01]  /*b2a0*/  UMOV UR21, UR9 ;  /* 0x0000000900157c82 */ /* 0x000fe20008000000 */
[----:B------:R-:W-:Y:S01]  /*b2b0*/  ULEA UR24, UR24, UR10, 0xd ;  /* 0x0000000a18187291 */ /* 0x000fe2000f8e683f */
[----:B------:R-:W-:Y:S01]  /*b2c0*/  ISETP.NE.AND P1, PT, R2, 0xe, PT ;  /* 0x0000000e0200780c */ /* 0x000fe20003f25270 */
[----:B------:R-:W-:Y:S01]  /*b2d0*/  UMOV UR13, UR12 ;  /* 0x0000000c000d7c82 */ /* 0x000fe20008000000 */
[----:B------:R-:W-:Y:S02]  /*b2e0*/  UIADD3 UR14, UP1, UR4, 0xf0, URZ ;  /* 0x000000f0040e7890 */ /* 0x000fe4000ff3e03f */
[----:B------:R-:W-:Y:S01]  /*b2f0*/  UIMAD UR19, UR9, UR17, UR27 ;  /* 0x00000011091372a4 */ /* 0x000fe2000f8e021b */
[----:B------:R-:W-:Y:S01]  /*b300*/  SEL R7, RZ, 0x1, P1 ;  /* 0x00000001ff077807 */ /* 0x000fe20000800000 */
[----:B------:R-:W-:Y:S01]  /*b310*/  @UP0 ULDC UR32, c[0x0][0x49c] ;  /* 0x0001270000200ab9 */ /* 0x000fe20000000800 */
[----:B------:R-:W-:Y:S01]  /*b320*/  @UP0 ULDC UR10, c[0x0][0x49c] ;  /* 0x00012700000a0ab9 */ /* 0x000fe20000000800 */
[----:B------:R-:W-:Y:S01]  /*b330*/  UIMAD.WIDE.U32 UR32, UR12, UR32, URZ ;  /* 0x000000200c2072a5 */ /* 0x000fe2000f8e003f */
[----:B------:R-:W-:Y:S01]  /*b340*/  LOP3.LUT R0, R0, R7, RZ, 0x3c, !PT ;  /* 0x0000000700007212 */ /* 0x000fe200078e3cff */
[----:B------:R-:W-:Y:S01]  /*b350*/  UIMAD.WIDE.U32 UR10, UR9, UR10, URZ ;  /* 0x0000000a090a72a5 */ /* 0x000fe2000f8e003f */
[----:B------:R-:W-:Y:S01]  /*b360*/  SEL R2, R2, RZ, P1 ;  /* 0x000000ff02027207 */ /* 0x000fe20000800000 */
[----:B------:R-:W-:Y:S01]  /*b370*/  @UP0 ULDC UR6, c[0x0][0x4a0] ;  /* 0x0001280000060ab9 */ /* 0x000fe20000000800 */
[----:B------:R-:W-:Y:S01]  /*b380*/  @UP0 ULDC UR18, c[0x0][0x4a0] ;  /* 0x0001280000120ab9 */ /* 0x000fe20000000800 */
[----:B------:R-:W-:Y:S01]  /*b390*/  @UP0 USHF.R.U32.HI UR21, URZ, UR6, UR11 ;  /* 0x000000063f150299 */ /* 0x000fe2000801160b */
[----:B------:R-:W-:Y:S01]  /*b3a0*/  R2UR UR32, R4 ;  /* 0x00000000042072ca */ /* 0x000fe200000e0000 */
[----:B------:R-:W-:Y:S01]  /*b3b0*/  @UP0 USHF.R.U32.HI UR13, URZ, UR18, UR33 ;  /* 0x000000123f0d0299 */ /* 0x000fe20008011621 */
[----:B------:R-:W-:Y:S01]  /*b3c0*/  R2UR UR6, R12 ;  /* 0x000000000c0672ca */ /* 0x000fe200000e0000 */
[----:B------:R-:W-:Y:S01]  /*b3d0*/  UIADD3 UR20, -UR21, URZ, URZ ;  /* 0x0000003f15147290 */ /* 0x000fe2000fffe13f */
[----:B------:R-:W-:Y:S01]  /*b3e0*/  R2UR UR18, R10 ;  /* 0x000000000a1272ca */ /* 0x000fe200000e0000 */
[----:B------:R-:W-:Y:S01]  /*b3f0*/  UIADD3 UR11, -UR13, URZ, URZ ;  /* 0x0000003f0d0b7290 */ /* 0x000fe2000fffe13f */
[----:B------:R-:W-:Y:S01]  /*b400*/  R2UR UR10, R16 ;  /* 0x00000000100a72ca */ /* 0x000fe200000e0000 */
[----:B------:R-:W-:-:S02]  /*b410*/  UIADD3 UR36, UP2, UR4, 0x1f0, URZ ;  /* 0x000001f004247890 */ /* 0x000fc4000ff5e03f */
[----:B------:R-:W-:Y:S02]  /*b420*/  UIMAD UR17, UR12, UR17, UR27 ;  /* 0x000000110c1172a4 */ /* 0x000fe4000f8e021b */
[----:B------:R-:W-:Y:S02]  /*b430*/  UIMAD UR20, UR34, UR20, UR9 ;  /* 0x00000014221472a4 */ /* 0x000fe4000f8e0209 */
[----:B------:R-:W-:Y:S02]  /*b440*/  UIMAD UR12, UR34, UR11, UR12 ;  /* 0x0000000b220c72a4 */ /* 0x000fe4000f8e020c */
[----:B------:R-:W-:Y:S02]  /*b450*/  UIADD3 UR25, UR25, 0x38000, URZ ;  /* 0x0003800019197890 */ /* 0x000fe4000fffe03f */
[----:B------:R-:W-:Y:S02]  /*b460*/  UIADD3.X UR15, URZ, UR5, URZ, UP1, !UPT ;  /* 0x000000053f0f7290 */ /* 0x000fe40008ffe43f */
[----:B------:R-:W-:-:S02]  /*b470*/  UIADD3 UR4, UR24, 0x1000, URZ ;  /* 0x0000100018047890 */ /* 0x000fc4000fffe03f */
[----:B------:R-:W-:Y:S02]  /*b480*/  UIADD3.X UR37, URZ, UR5, URZ, UP2, !UPT ;  /* 0x000000053f257290 */ /* 0x000fe400097fe43f */
[----:B------:R-:W-:Y:S02]  /*b490*/  UIADD3 UR16, UR24, 0x1c000, URZ ;  /* 0x0001c00018107890 */ /* 0x000fe4000fffe03f */
[----:B------:R-:W-:Y:S02]  /*b4a0*/  UIMAD UR19, UR19, UR30, UR28 ;  /* 0x0000001e131372a4 */ /* 0x000fe4000f8e021c */
[----:B------:R-:W-:Y:S02]  /*b4b0*/  UIMAD UR20, UR20, UR31, UR29 ;  /* 0x0000001f141472a4 */ /* 0x000fe4000f8e021d */
[----:B------:R-:W-:Y:S02]  /*b4c0*/  UPRMT UR32, UR32, 0x5410, URZ ;  /* 0x0000541020207896 */ /* 0x000fe4000800003f */
[----:B------:R-:W-:-:S02]  /*b4d0*/  UIADD3 UR8, UR24, 0x1d000, URZ ;  /* 0x0001d00018087890 */ /* 0x000fc4000fffe03f */
[----:B------:R-:W-:Y:S02]  /*b4e0*/  UIMAD UR11, UR17, UR30, UR28 ;  /* 0x0000001e110b72a4 */ /* 0x000fe4000f8e021c */
[----:B------:R-:W-:Y:S01]  /*b4f0*/  UIMAD UR12, UR12, UR31, UR29 ;  /* 0x0000001f0c0c72a4 */ /* 0x000fe2000f8e021d */
[----:B------:R-:W-:Y:S01]  /*b500*/  UMOV UR22, 0x0 ;  /* 0x0000000000167882 */ /* 0x000fe20000000000 */
[----:B------:R-:W-:Y:S01]  /*b510*/  UMOV UR23, 0x10000000 ;  /* 0x1000000000177882 */ /* 0x000fe20000000000 */
[----:B------:R-:W-:Y:S01]  /*b520*/  UMOV UR7, UR27 ;  /* 0x0000001b00077c82 */ /* 0x000fe20008000000 */
[----:B------:R-:W-:Y:S01]  /*b530*/  UMOV UR5, UR25 ;  /* 0x0000001900057c82 */ /* 0x000fe20008000000 */
[----:B------:R0:W-:Y:S01]  /*b540*/  UTMALDG.2D [UR24], [UR14], desc[UR22] ;  /* 0x000016180e0075b4 */ /* 0x0001e20008009000 */
[----:B------:R-:W-:Y:S01]  /*b550*/  UMOV UR17, UR25 ;  /* 0x0000001900117c82 */ /* 0x000fe20008000000 */
[----:B------:R-:W-:Y:S01]  /*b560*/  UMOV UR9, UR25 ;  /* 0x0000001900097c82 */ /* 0x000fe20008000000 */
[----:B------:R0:W-:Y:S01]  /*b570*/  UTMALDG.2D [UR4], [UR14], desc[UR22] ;  /* 0x000016040e0075b4 */ /* 0x0001e20008009000 */
[----:B------:R0:W-:Y:S01]  /*b580*/  UTMALDG.4D.IM2COL [UR16], [UR36], UR32 ;  /* 0x00000010240073b4 */ /* 0x0001e20008058020 */
[----:B------:R0:W-:Y:S02]  /*b590*/  UTMALDG.4D.IM2COL [UR8], [UR36], UR32 ;  /* 0x00000008240073b4 */ /* 0x0001e40008058020 */
[----:B0-----:R-:W-:Y:S05]  /*b5a0*/  @P3 BRA `(.L_x_278) ;  /* 0xfffffff8008c3947 */ /* 0x001fea000383ffff */
.L_x_274:
[----:B------:R-:W-:Y:S05]  /*b5b0*/  BSYNC B0 ;  /* 0x0000000000007941 */ /* 0x000fea0003800000 */
.L_x_273:
[----:B------:R-:W-:Y:S01]  /*b5c0*/  ISETP.GE.U32.AND P0, PT, R5, 0xe, PT ;  /* 0x0000000e0500780c */ /* 0x000fe20003f06070 */
[----:B-1---5:R-:W-:-:S12]  /*b5d0*/  IMAD.MOV.U32 R0, RZ, RZ, 0x1 ;  /* 0x00000001ff007424 */ /* 0x022fd800078e00ff */
[----:B------:R-:W-:Y:S05]  /*b5e0*/  @!P0 BRA `(.L_x_279) ;  /* 0x00000000001c8947 */ /* 0x000fea0003800000 */
[----:B------:R-:W-:-:S05]  /*b5f0*/  SHF.R.U32.HI R6, RZ, 0x1, R5 ;  /* 0x00000001ff067819 */ /* 0x000fca0000011605 */
[----:B------:R-:W-:-:S05]  /*b600*/  IMAD.WIDE.U32 R6, R6, -0x6db6db6d, RZ ;  /* 0x9249249306067825 */ /* 0x000fca00078e00ff */
[----:B------:R-:W-:-:S04]  /*b610*/  SHF.R.U32.HI R0, RZ, 0x2, R7 ;  /* 0x00000002ff007819 */ /* 0x000fc80000011607 */
[----:B------:R-:W-:-:S04]  /*b620*/  LOP3.LUT R0, R0, 0x1, RZ, 0xc0, !PT ;  /* 0x0000000100007812 */ /* 0x000fc800078ec0ff */
[----:B------:R-:W-:-:S04]  /*b630*/  ISETP.NE.U32.AND P0, PT, R0, 0x1, PT ;  /* 0x000000010000780c */ /* 0x000fc80003f05070 */
[----:B------:R-:W-:-:S04]  /*b640*/  ISETP.NE.U32.AND.EX P0, PT, RZ, RZ, PT, P0 ;  /* 0x000000ffff00720c */ /* 0x000fc80003f05100 */
[----:B------:R-:W-:-:S09]  /*b650*/  SEL R0, RZ, 0x1, !P0 ;  /* 0x00000001ff007807 */ /* 0x000fd20004000000 */
.L_x_279:
[----:B------:R-:W-:Y:S05]  /*b660*/  WARPSYNC.ALL ;  /* 0x0000000000007948 */ /* 0x000fea0003800000 */
[----:B------:R-:W-:-:S13]  /*b670*/  ELECT P0, URZ, PT ;  /* 0x00000000003f782f */ /* 0x000fda0003800000 */
[----:B------:R-:W-:Y:S05]  /*b680*/  @!P0 EXIT ;  /* 0x000000000000894d */ /* 0x000fea0003800000 */
[----:B------:R-:W-:-:S04]  /*b690*/  LOP3.LUT R3, R3, 0x2, RZ, 0xfc, !PT ;  /* 0x0000000203037812 */ /* 0x000fc800078efcff */
[----:B------:R-:W-:-:S13]  /*b6a0*/  ISETP.NE.AND P0, PT, R3, 0x3, PT ;  /* 0x000000030300780c */ /* 0x000fda0003f05270 */
[----:B------:R-:W-:Y:S05]  /*b6b0*/  @!P0 BRA `(.L_x_280) ;  /* 0x0000000000048947 */ /* 0x000fea0003800000 */
[----:B------:R-:W-:Y:S01]  /*b6c0*/  BPT.TRAP 0x1 ;  /* 0x000000040000795c */ /* 0x000fe20000300000 */
.L_x_280:
[----:B------:R-:W0:Y:S01]  /*b6d0*/  S2R R7, SR_CgaCtaId ;  /* 0x0000000000077919 */ /* 0x000e220000008800 */
[----:B---3--:R-:W-:Y:S02]  /*b6e0*/  SHF.R.U32.HI R2, RZ, 0x1, R5 ;  /* 0x00000001ff027819 */ /* 0x008fe40000011605 */
[----:B------:R-:W-:-:S03]  /*b6f0*/  MOV R4, 0x400 ;  /* 0x0000040000047802 */ /* 0x000fc60000000f00 */
[----:B------:R-:W-:-:S05]  /*b700*/  IMAD.WIDE.U32 R2, R2, -0x6db6db6d, RZ ;  /* 0x9249249302027825 */ /* 0x000fca00078e00ff */
[----:B------:R-:W-:-:S05]  /*b710*/  SHF.R.U32.HI R2, RZ, 0x2, R3 ;  /* 0x00000002ff027819 */ /* 0x000fca0000011603 */
[----:B------:R-:W-:Y:S01]  /*b720*/  IMAD R5, R2, -0xe, R5 ;  /* 0xfffffff202057824 */ /* 0x000fe200078e0205 */
[----:B0-----:R-:W-:-:S05]  /*b730*/  LEA R4, R7, R4, 0x18 ;  /* 0x0000000407047211 */ /* 0x001fca00078ec0ff */
[----:B------:R-:W-:Y:S01]  /*b740*/  VIADD R2, R4, 0x38070 ;  /* 0x0003807004027836 */ /* 0x000fe20000000000 */
[----:B------:R-:W-:-:S03]  /*b750*/  SHF.L.U32 R4, R0, 0x1f, RZ ;  /* 0x0000001f00047819 */ /* 0x000fc600000006ff */
[----:B------:R-:W-:-:S07]  /*b760*/  IMAD R3, R5, 0x8, R2 ;  /* 0x0000000805037824 */ /* 0x000fce00078e0202 */
.L_x_281:
[----:B0-----:R0:W1:Y:S02]  /*b770*/  SYNCS.PHASECHK.TRANS64.TRYWAIT P0, [R3+URZ], R4 ;  /* 0x00000004030075a7 */ /* 0x001064000800017f */
[----:B-1----:R-:W-:Y:S05]  /*b780*/  @!P0 NANOSLEEP.SYNCS 0x989680 ;  /* 0x009896800000895d */ /* 0x002fea0003900000 */
[----:B------:R-:W1:Y:S02]  /*b790*/  @!P0 SYNCS.PHASECHK.TRANS64 P0, [R3+URZ], R4 ;  /* 0x00000004030085a7 */ /* 0x000e64000800007f */
[----:B-1----:R-:W-:Y:S05]  /*b7a0*/  @!P0 BRA `(.L_x_281) ;  /* 0xfffffffc00f08947 */ /* 0x002fea000383ffff */
[----:B------:R-:W-:-:S05]  /*b7b0*/  VIADD R5, R5, 0x1 ;  /* 0x0000000105057836 */ /* 0x000fca0000000000 */
[----:B------:R-:W-:-:S04]  /*b7c0*/  ISETP.NE.AND P0, PT, R5, 0xe, PT ;  /* 0x0000000e0500780c */ /* 0x000fc80003f05270 */
[----:B0-----:R-:W-:Y:S02]  /*b7d0*/  SEL R3, RZ, 0x1, P0 ;  /* 0x00000001ff037807 */ /* 0x001fe40000000000 */
[----:B------:R-:W-:Y:S02]  /*b7e0*/  SEL R5, R5, RZ, P0 ;  /* 0x000000ff05057207 */ /* 0x000fe40000000000 */
[----:B------:R-:W-:-:S03]  /*b7f0*/  LOP3.LUT R7, R0, R3, RZ, 0x3c, !PT ;  /* 0x0000000300077212 */ /* 0x000fc600078e3cff */
[----:B------:R-:W-:Y:S01]  /*b800*/  IMAD R0, R5, 0x8, R2 ;  /* 0x0000000805007824 */ /* 0x000fe200078e0202 */
[----:B------:R-:W-:-:S07]  /*b810*/  SHF.L.U32 R3, R7, 0x1f, RZ ;  /* 0x0000001f07037819 */ /* 0x000fce00000006ff */
.L_x_282:
        /* <DEDUP_REMOVED lines=11> */
.L_x_283:
        /* <DEDUP_REMOVED lines=11> */
.L_x_284:
        /* <DEDUP_REMOVED lines=11> */
.L_x_285:
        /* <DEDUP_REMOVED lines=11> */
.L_x_286:
        /* <DEDUP_REMOVED lines=11> */
.L_x_287:
        /* <DEDUP_REMOVED lines=11> */
.L_x_288:
        /* <DEDUP_REMOVED lines=11> */
.L_x_289:
        /* <DEDUP_REMOVED lines=11> */
.L_x_290:
        /* <DEDUP_REMOVED lines=11> */
.L_x_291:
        /* <DEDUP_REMOVED lines=11> */
.L_x_292:
        /* <DEDUP_REMOVED lines=11> */
.L_x_293:
        /* <DEDUP_REMOVED lines=11> */
.L_x_294:
[----:B0-----:R0:W1:Y:S02]  /*c060*/  SYNCS.PHASECHK.TRANS64.TRYWAIT P0, [R5+URZ], R0 ;  /* 0x00000000050075a7 */ /* 0x001064000800017f */
[----:B-1----:R-:W-:Y:S05]  /*c070*/  @!P0 NANOSLEEP.SYNCS 0x989680 ;  /* 0x009896800000895d */ /* 0x002fea0003900000 */
[----:B------:R-:W1:Y:S02]  /*c080*/  @!P0 SYNCS.PHASECHK.TRANS64 P0, [R5+URZ], R0 ;  /* 0x00000000050085a7 */ /* 0x000e64000800007f */
[----:B-1----:R-:W-:Y:S05]  /*c090*/  @P0 EXIT ;  /* 0x000000000000094d */ /* 0x002fea0003800000 */
[----:B------:R-:W-:Y:S05]  /*c0a0*/  BRA `(.L_x_294) ;  /* 0xfffffffc00ec7947 */ /* 0x000fea000383ffff */
.L_x_295:
[----:B------:R-:W-:-:S00]  /*c0b0*/  BRA `(.L_x_295) ;  /* 0xfffffffc00fc7947 */ /* 0x000fc0000383ffff */
[----:B------:R-:W-:-:S00]  /*c0c0*/  NOP ;  /* 0x0000000000007918 */ /* 0x000fc00000000000 */
        /* <DEDUP_REMOVED lines=11> */
.L_x_296:


//--------------------- .nv.shared._ZN7cutlass13device_kernelINS_4conv6kernel13ConvUniversalINS1_16ConvProblemShapeILNS1_8OperatorE2ELi2EEENS1_10collective14CollectiveConvINS1_46MainloopSm90TmaGmmaWarpSpecializedImplicitGemmILS5_2ELi14ELi2EN4cute5tupleIJNSA_1CILi1EEESD_SD_EEENS1_36KernelImplicitTmaWarpSpecializedSm90ELi1EEENSB_IJNSC_ILi128EEENSB_IJSH_EEENSB_IJNSC_ILi32EEEEEEEEENS_6half_tESM_NSA_8TiledMMAINSA_8MMA_AtomIJNSA_4SM904GMMA26MMA_64x128x16_F32F16F16_SSILNSQ_5MajorE1ELSS_1ELNSQ_7ScaleInE1ELST_1EEEEEENSA_6LayoutISE_NSB_IJNSC_ILi0EEESX_SX_EEEEENSB_IJNSA_10UnderscoreES10_S10_EEEEENS7_6detail26Sm90ImplicitGemmTileTraitsINSA_13SM90_TMA_LOADENSA_14ComposedLayoutINSA_7SwizzleILi3ELi4ELi3EEENSA_18smem_ptr_flag_bitsILi16EEENSW_INSB_IJNSB_IJNSC_ILi64EEENSC_ILi2EEEEEENSB_IJNSC_ILi8EEENSC_ILi4EEEEEENSB_IJSD_NSC_ILi14EEEEEEEEENSB_IJNSB_IJSD_NSC_ILi2048EEEEEENSB_IJS1B_NSC_ILi512EEEEEENSB_IJSX_NSC_ILi4096EEEEEEEEEEEEEvEENS14_INSA_20SM90_TMA_LOAD_IM2COLES1S_vEEEENS_8epilogue10collective6detail29Sm90TmaWarpSpecializedAdapterINS1Y_15DefaultEpilogueISM_NSB_IJlNSB_IJSD_llEEESX_EEES23_NS1X_6thread17LinearCombinationISM_Li1EffLNS24_9ScaleType4KindE0ELNS_15FloatRoundStyleE2ESM_EENS_4gemm15EpilogueDefaultEEEEEvvEEEEvNT_6ParamsE --------------------------
	.section	.nv.shared._ZN7cutlass13device_kernelINS_4conv6kernel13ConvUniversalINS1_16ConvProblemShapeILNS1_8OperatorE2ELi2EEENS1_10collective14CollectiveConvINS1_46MainloopSm90TmaGmmaWarpSpecializedImplicitGemmILS5_2ELi14ELi2EN4cute5tupleIJNSA_1CILi1EEESD_SD_EEENS1_36KernelImplicitTmaWarpSpecializedSm90ELi1EEENSB_IJNSC_ILi128EEENSB_IJSH_EEENSB_IJNSC_ILi32EEEEEEEEENS_6half_tESM_NSA_8TiledMMAINSA_8MMA_AtomIJNSA_4SM904GMMA26MMA_64x128x16_F32F16F16_SSILNSQ_5MajorE1ELSS_1ELNSQ_7ScaleInE1ELST_1EEEEEENSA_6LayoutISE_NSB_IJNSC_ILi0EEESX_SX_EEEEENSB_IJNSA_10UnderscoreES10_S10_EEEEENS7_6detail26Sm90ImplicitGemmTileTraitsINSA_13SM90_TMA_LOADENSA_14ComposedLayoutINSA_7SwizzleILi3ELi4ELi3EEENSA_18smem_ptr_flag_bitsILi16EEENSW_INSB_IJNSB_IJNSC_ILi64EEENSC_ILi2EEEEEENSB_IJNSC_ILi8EEENSC_ILi4EEEEEENSB_IJSD_NSC_ILi14EEEEEEEEENSB_IJNSB_IJSD_NSC_ILi2048EEEEEENSB_IJS1B_NSC_ILi512EEEEEENSB_IJSX_NSC_ILi4096EEEEEEEEEEEEEvEENS14_INSA_20SM90_TMA_LOAD_IM2COLES1S_vEEEENS_8epilogue10collective6detail29Sm90TmaWarpSpecializedAdapterINS1Y_15DefaultEpilogueISM_NSB_IJlNSB_IJSD_llEEESX_EEES23_NS1X_6thread17LinearCombinationISM_Li1EffLNS24_9ScaleType4KindE0ELNS_15FloatRoundStyleE2ESM_EENS_4gemm15EpilogueDefaultEEEEEvvEEEEvNT_6ParamsE,"aw",@nobits
	.sectionflags	@""
	.align	16
	.zero		1024


//--------------------- .nv.shared.reserved.0     --------------------------
	.section	.nv.shared.reserved.0,"aw",@nobits
	.weak		__nv_reservedSMEM_offset_0_alias
	.size		__nv_reservedSMEM_offset_0_alias, 0, 0
	.other		__nv_reservedSMEM_offset_0_alias,@"STO_CUDA_RESERVED_SHARED STV_DEFAULT"
__nv_reservedSMEM_offset_0_alias:
	.zero		0


//--------------------- .nv.global                --------------------------
	.section	.nv.global,"aw",@nobits
.nv.global:
	.type		_ZN39_INTERNAL_fb9d74c1_4_k_cu_4fdc0f4c_26084cute1_E,@object
	.size		_ZN39_INTERNAL_fb9d74c1_4_k_cu_4fdc0f4c_26084cute1_E,(_ZN39_INTERNAL_fb9d74c1_4_k_cu_4fdc0f4c_26084cuda3std3__45__cpo6cbeginE - _ZN39_INTERNAL_fb9d74c1_4_k_cu_4fdc0f4c_26084cute1_E)
_ZN39_INTERNAL_fb9d74c1_4_k_cu_4fdc0f4c_26084cute1_E:
	.zero		1
	.type		_ZN39_INTERNAL_fb9d74c1_4_k_cu_4fdc0f4c_26084cuda3std3__45__cpo6cbeginE,@object
	.size		_ZN39_INTERNAL_fb9d74c1_4_k_cu_4fdc0f4c_26084cuda3std3__45__cpo6cbeginE,(_ZN39_INTERNAL_fb9d74c1_4_k_cu_4fdc0f4c_26084cuda3std3__48in_placeE - _ZN39_INTERNAL_fb9d74c1_4_k_cu_4fdc0f4c_26084cuda3std3__45__cpo6cbeginE)
_ZN39_INTERNAL_fb9d74c1_4_k_cu_4fdc0f4c_26084cuda3std3__45__cpo6cbeginE:
	.zero		1
	.type		_ZN39_INTERNAL_fb9d74c1_4_k_cu_4fdc0f4c_26084cuda3std3__48in_placeE,@object
	.size		_ZN39_INTERNAL_fb9d74c1_4_k_cu_4fdc0f4c_26084cuda3std3__48in_placeE,(_ZN39_INTERNAL_fb9d74c1_4_k_cu_4fdc0f4c_26084cuda3std6ranges3__45__cpo9iter_moveE - _ZN39_INTERNAL_fb9d74c1_4_k_cu_4fdc0f4c_26084cuda3std3__48in_placeE)
_ZN39_INTERNAL_fb9d74c1_4_k_cu_4fdc0f4c_26084cuda3std3__48in_placeE:
	.zero		1
	.type		_ZN39_INTERNAL_fb9d74c1_4_k_cu_4fdc0f4c_26084cuda3std6ranges3__45__cpo9iter_moveE,@object
	.size		_ZN39_INTERNAL_fb9d74c1_4_k_cu_4fdc0f4c_26084cuda3std6ranges3__45__cpo9iter_moveE,(_ZN39_INTERNAL_fb9d74c1_4_k_cu_4fdc0f4c_26084cuda3std3__45__cpo5beginE - _ZN39_INTERNAL_fb9d74c1_4_k_cu_4fdc0f4c_26084cuda3std6ranges3__45__cpo9iter_moveE)
_ZN39_INTERNAL_fb9d74c1_4_k_cu_4fdc0f4c_26084cuda3std6ranges3__45__cpo9iter_moveE:
	.zero		1
	.type		_ZN39_INTERNAL_fb9d74c1_4_k_cu_4fdc0f4c_26084cuda3std3__45__cpo5beginE,@object
	.size		_ZN39_INTERNAL_fb9d74c1_4_k_cu_4fdc0f4c_26084cuda3std3__45__cpo5beginE,(_ZN39_INTERNAL_fb9d74c1_4_k_cu_4fdc0f4c_26084cuda3std3__441_GLOBAL__N__fb9d74c1_4_k_cu_4fdc0f4c_26086ignoreE - _ZN39_INTERNAL_fb9d74c1_4_k_cu_4fdc0f4c_26084cuda3std3__45__cpo5beginE)
_ZN39_INTERNAL_fb9d74c1_4_k_cu_4fdc0f4c_26084cuda3std3__45__cpo5beginE:
	.zero		1
	.type		_ZN39_INTERNAL_fb9d74c1_4_k_cu_4fdc0f4c_26084cuda3std3__441_GLOBAL__N__fb9d74c1_4_k_cu_4fdc0f4c_26086ignoreE,@object
	.size		_ZN39_INTERNAL_fb9d74c1_4_k_cu_4fdc0f4c_26084cuda3std3__441_GLOBAL__N__fb9d74c1_4_k_cu_4fdc0f4c_26086ignoreE,(_ZN39_INTERNAL_fb9d74c1_4_k_cu_4fdc0f4c_26084cute7productE - _ZN39_INTERNAL_fb9d74c1_4_k_cu_4fdc0f4c_26084cuda3std3__441_GLOBAL__N__fb9d74c1_4_k_cu_4fdc0f4c_26086ignoreE)
_ZN39_INTERNAL_fb9d74c1_4_k_cu_4fdc0f4c_26084cuda3std3__441_GLOBAL__N__fb9d74c1_4_k_cu_4fdc0f4c_26086ignoreE:
	.zero		1
	.type		_ZN39_INTERNAL_fb9d74c1_4_k_cu_4fdc0f4c_26084cute7productE,@object
	.size		_ZN39_INTERNAL_fb9d74c1_4_k_cu_4fdc0f4c_26084cute7productE,(_ZN39_INTERNAL_fb9d74c1_4_k_cu_4fdc0f4c_26084cuda3std3__45__cpo3endE - _ZN39_INTERNAL_fb9d74c1_4_k_cu_4fdc0f4c_26084cute7productE)
_ZN39_INTERNAL_fb9d74c1_4_k_cu_4fdc0f4c_26084cute7productE:
	.zero		1
	.type		_ZN39_INTERNAL_fb9d74c1_4_k_cu_4fdc0f4c_26084cuda3std3__45__cpo3endE,@object
	.size		_ZN39_INTERNAL_fb9d74c1_4_k_cu_4fdc0f4c_26084cuda3std3__45__cpo3endE,(_ZN39_INTERNAL_fb9d74c1_4_k_cu_4fdc0f4c_26084cuda3std3__419piecewise_constructE - _ZN39_INTERNAL_fb9d74c1_4_k_cu_4fdc0f4c_26084cuda3std3__45__cpo3endE)
_ZN39_INTERNAL_fb9d74c1_4_k_cu_4fdc0f4c_26084cuda3std3__45__cpo3endE:
	.zero		1
	.type		_ZN39_INTERNAL_fb9d74c1_4_k_cu_4fdc0f4c_26084cuda3std3__419piecewise_constructE,@object
	.size		_ZN39_INTERNAL_fb9d74c1_4_k_cu_4fdc0f4c_26084cuda3std3__419piecewise_constructE,(_ZN39_INTERNAL_fb9d74c1_4_k_cu_4fdc0f4c_26084cuda3std3__45__cpo4cendE - _ZN39_INTERNAL_fb9d74c1_4_k_cu_4fdc0f4c_26084cuda3std3__419piecewise_constructE)
_ZN39_INTERNAL_fb9d74c1_4_k_cu_4fdc0f4c_26084cuda3std3__419piecewise_constructE:
	.zero		1
	.type		_ZN39_INTERNAL_fb9d74c1_4_k_cu_4fdc0f4c_26084cuda3std3__45__cpo4cendE,@object
	.size		_ZN39_INTERNAL_fb9d74c1_4_k_cu_4fdc0f4c_26084cuda3std3__45__cpo4cendE,(_ZN39_INTERNAL_fb9d74c1_4_k_cu_4fdc0f4c_26084cuda3std6ranges3__45__cpo4swapE - _ZN39_INTERNAL_fb9d74c1_4_k_cu_4fdc0f4c_26084cuda3std3__45__cpo4cendE)
_ZN39_INTERNAL_fb9d74c1_4_k_cu_4fdc0f4c_26084cuda3std3__45__cpo4cendE:
	.zero		1
	.type		_ZN39_INTERNAL_fb9d74c1_4_k_cu_4fdc0f4c_26084cuda3std6ranges3__45__cpo4swapE,@object
	.size		_ZN39_INTERNAL_fb9d74c1_4_k_cu_4fdc0f4c_26084cuda3std6ranges3__45__cpo4swapE,(.L_7 - _ZN39_INTERNAL_fb9d74c1_4_k_cu_4fdc0f4c_26084cuda3std6ranges3__45__cpo4swapE)
_ZN39_INTERNAL_fb9d74c1_4_k_cu_4fdc0f4c_26084cuda3std6ranges3__45__cpo4swapE:
	.zero		1
.L_7:


//--------------------- .nv.constant0._ZN7cutlass13device_kernelINS_4conv6kernel13ConvUniversalINS1_16ConvProblemShapeILNS1_8OperatorE2ELi2EEENS1_10collective14CollectiveConvINS1_46MainloopSm90TmaGmmaWarpSpecializedImplicitGemmILS5_2ELi14ELi2EN4cute5tupleIJNSA_1CILi1EEESD_SD_EEENS1_36KernelImplicitTmaWarpSpecializedSm90ELi1EEENSB_IJNSC_ILi128EEENSB_IJSH_EEENSB_IJNSC_ILi32EEEEEEEEENS_6half_tESM_NSA_8TiledMMAINSA_8MMA_AtomIJNSA_4SM904GMMA26MMA_64x128x16_F32F16F16_SSILNSQ_5MajorE1ELSS_1ELNSQ_7ScaleInE1ELST_1EEEEEENSA_6LayoutISE_NSB_IJNSC_ILi0EEESX_SX_EEEEENSB_IJNSA_10UnderscoreES10_S10_EEEEENS7_6detail26Sm90ImplicitGemmTileTraitsINSA_13SM90_TMA_LOADENSA_14ComposedLayoutINSA_7SwizzleILi3ELi4ELi3EEENSA_18smem_ptr_flag_bitsILi16EEENSW_INSB_IJNSB_IJNSC_ILi64EEENSC_ILi2EEEEEENSB_IJNSC_ILi8EEENSC_ILi4EEEEEENSB_IJSD_NSC_ILi14EEEEEEEEENSB_IJNSB_IJSD_NSC_ILi2048EEEEEENSB_IJS1B_NSC_ILi512EEEEEENSB_IJSX_NSC_ILi4096EEEEEEEEEEEEEvEENS14_INSA_20SM90_TMA_LOAD_IM2COLES1S_vEEEENS_8epilogue10collective6detail29Sm90TmaWarpSpecializedAdapterINS1Y_15DefaultEpilogueISM_NSB_IJlNSB_IJSD_llEEESX_EEES23_NS1X_6thread17LinearCombinationISM_Li1EffLNS24_9ScaleType4KindE0ELNS_15FloatRoundStyleE2ESM_EENS_4gemm15EpilogueDefaultEEEEEvvEEEEvNT_6ParamsE --------------------------
	.section	.nv.constant0._ZN7cutlass13device_kernelINS_4conv6kernel13ConvUniversalINS1_16ConvProblemShapeILNS1_8OperatorE2ELi2EEENS1_10collective14CollectiveConvINS1_46MainloopSm90TmaGmmaWarpSpecializedImplicitGemmILS5_2ELi14ELi2EN4cute5tupleIJNSA_1CILi1EEESD_SD_EEENS1_36KernelImplicitTmaWarpSpecializedSm90ELi1EEENSB_IJNSC_ILi128EEENSB_IJSH_EEENSB_IJNSC_ILi32EEEEEEEEENS_6half_tESM_NSA_8TiledMMAINSA_8MMA_AtomIJNSA_4SM904GMMA26MMA_64x128x16_F32F16F16_SSILNSQ_5MajorE1ELSS_1ELNSQ_7ScaleInE1ELST_1EEEEEENSA_6LayoutISE_NSB_IJNSC_ILi0EEESX_SX_EEEEENSB_IJNSA_10UnderscoreES10_S10_EEEEENS7_6detail26Sm90ImplicitGemmTileTraitsINSA_13SM90_TMA_LOADENSA_14ComposedLayoutINSA_7SwizzleILi3ELi4ELi3EEENSA_18smem_ptr_flag_bitsILi16EEENSW_INSB_IJNSB_IJNSC_ILi64EEENSC_ILi2EEEEEENSB_IJNSC_ILi8EEENSC_ILi4EEEEEENSB_IJSD_NSC_ILi14EEEEEEEEENSB_IJNSB_IJSD_NSC_ILi2048EEEEEENSB_IJS1B_NSC_ILi512EEEEEENSB_IJSX_NSC_ILi4096EEEEEEEEEEEEEvEENS14_INSA_20SM90_TMA_LOAD_IM2COLES1S_vEEEENS_8epilogue10collective6detail29Sm90TmaWarpSpecializedAdapterINS1Y_15DefaultEpilogueISM_NSB_IJlNSB_IJSD_llEEESX_EEES23_NS1X_6thread17LinearCombinationISM_Li1EffLNS24_9ScaleType4KindE0ELNS_15FloatRoundStyleE2ESM_EENS_4gemm15EpilogueDefaultEEEEEvvEEEEvNT_6ParamsE,"a",@progbits
	.sectionflags	@""
	.align	4
.nv.constant0._ZN7cutlass13device_kernelINS_4conv6kernel13ConvUniversalINS1_16ConvProblemShapeILNS1_8OperatorE2ELi2EEENS1_10collective14CollectiveConvINS1_46MainloopSm90TmaGmmaWarpSpecializedImplicitGemmILS5_2ELi14ELi2EN4cute5tupleIJNSA_1CILi1EEESD_SD_EEENS1_36KernelImplicitTmaWarpSpecializedSm90ELi1EEENSB_IJNSC_ILi128EEENSB_IJSH_EEENSB_IJNSC_ILi32EEEEEEEEENS_6half_tESM_NSA_8TiledMMAINSA_8MMA_AtomIJNSA_4SM904GMMA26MMA_64x128x16_F32F16F16_SSILNSQ_5MajorE1ELSS_1ELNSQ_7ScaleInE1ELST_1EEEEEENSA_6LayoutISE_NSB_IJNSC_ILi0EEESX_SX_EEEEENSB_IJNSA_10UnderscoreES10_S10_EEEEENS7_6detail26Sm90ImplicitGemmTileTraitsINSA_13SM90_TMA_LOADENSA_14ComposedLayoutINSA_7SwizzleILi3ELi4ELi3EEENSA_18smem_ptr_flag_bitsILi16EEENSW_INSB_IJNSB_IJNSC_ILi64EEENSC_ILi2EEEEEENSB_IJNSC_ILi8EEENSC_ILi4EEEEEENSB_IJSD_NSC_ILi14EEEEEEEEENSB_IJNSB_IJSD_NSC_ILi2048EEEEEENSB_IJS1B_NSC_ILi512EEEEEENSB_IJSX_NSC_ILi4096EEEEEEEEEEEEEvEENS14_INSA_20SM90_TMA_LOAD_IM2COLES1S_vEEEENS_8epilogue10collective6detail29Sm90TmaWarpSpecializedAdapterINS1Y_15DefaultEpilogueISM_NSB_IJlNSB_IJSD_llEEESX_EEES23_NS1X_6thread17LinearCombinationISM_Li1EffLNS24_9ScaleType4KindE0ELNS_15FloatRoundStyleE2ESM_EENS_4gemm15EpilogueDefaultEEEEEvvEEEEvNT_6ParamsE:
	.zero		1536


//--------------------- SYMBOLS --------------------------

	.type		.nv.reservedSmem.offset0,@object
	.size		.nv.reservedSmem.offset0,0x4
